//
// Generated by NVIDIA NVVM Compiler
//
// Compiler Build ID: CL-36424714
// Cuda compilation tools, release 13.0, V13.0.88
// Based on NVVM 20.0.0
//

.version 9.0
.target sm_100
.address_size 64

	// .globl	_Z15LayerNormKernelI6__halffEvPKT_PKT0_S6_S4_PS1_ii
// _ZZ10GetStatsV2I6__halffEvPKT_T0_RS4_S5_iiE12temp_storage has been demoted
.global .align 1 .b8 _ZN30_INTERNAL_338f1502_4_k_cu_main4cuda3std3__45__cpo5beginE[1];
.global .align 1 .b8 _ZN30_INTERNAL_338f1502_4_k_cu_main4cuda3std3__45__cpo3endE[1];
.global .align 1 .b8 _ZN30_INTERNAL_338f1502_4_k_cu_main4cuda3std3__45__cpo6cbeginE[1];
.global .align 1 .b8 _ZN30_INTERNAL_338f1502_4_k_cu_main4cuda3std3__45__cpo4cendE[1];
.global .align 1 .b8 _ZN30_INTERNAL_338f1502_4_k_cu_main4cuda3std3__45__cpo6rbeginE[1];
.global .align 1 .b8 _ZN30_INTERNAL_338f1502_4_k_cu_main4cuda3std3__45__cpo4rendE[1];
.global .align 1 .b8 _ZN30_INTERNAL_338f1502_4_k_cu_main4cuda3std3__45__cpo7crbeginE[1];
.global .align 1 .b8 _ZN30_INTERNAL_338f1502_4_k_cu_main4cuda3std3__45__cpo5crendE[1];
.global .align 1 .b8 _ZN30_INTERNAL_338f1502_4_k_cu_main4cuda3std3__432_GLOBAL__N__338f1502_4_k_cu_main6ignoreE[1];
.global .align 1 .b8 _ZN30_INTERNAL_338f1502_4_k_cu_main4cuda3std3__419piecewise_constructE[1];
.global .align 1 .b8 _ZN30_INTERNAL_338f1502_4_k_cu_main4cuda3std3__48in_placeE[1];
.global .align 1 .b8 _ZN30_INTERNAL_338f1502_4_k_cu_main4cuda3std3__420unreachable_sentinelE[1];
.global .align 1 .b8 _ZN30_INTERNAL_338f1502_4_k_cu_main4cuda3std6ranges3__45__cpo4swapE[1];
.global .align 1 .b8 _ZN30_INTERNAL_338f1502_4_k_cu_main4cuda3std6ranges3__45__cpo9iter_moveE[1];
.global .align 1 .b8 _ZN30_INTERNAL_338f1502_4_k_cu_main4cuda3std6ranges3__45__cpo5beginE[1];
.global .align 1 .b8 _ZN30_INTERNAL_338f1502_4_k_cu_main4cuda3std6ranges3__45__cpo3endE[1];
.global .align 1 .b8 _ZN30_INTERNAL_338f1502_4_k_cu_main4cuda3std6ranges3__45__cpo6cbeginE[1];
.global .align 1 .b8 _ZN30_INTERNAL_338f1502_4_k_cu_main4cuda3std6ranges3__45__cpo4cendE[1];
.global .align 1 .b8 _ZN30_INTERNAL_338f1502_4_k_cu_main4cuda3std6ranges3__45__cpo7advanceE[1];
.global .align 1 .b8 _ZN30_INTERNAL_338f1502_4_k_cu_main4cuda3std6ranges3__45__cpo9iter_swapE[1];
.global .align 1 .b8 _ZN30_INTERNAL_338f1502_4_k_cu_main4cuda3std6ranges3__45__cpo4nextE[1];
.global .align 1 .b8 _ZN30_INTERNAL_338f1502_4_k_cu_main4cuda3std6ranges3__45__cpo4prevE[1];
.global .align 1 .b8 _ZN30_INTERNAL_338f1502_4_k_cu_main4cuda3std6ranges3__45__cpo4dataE[1];
.global .align 1 .b8 _ZN30_INTERNAL_338f1502_4_k_cu_main4cuda3std6ranges3__45__cpo5cdataE[1];
.global .align 1 .b8 _ZN30_INTERNAL_338f1502_4_k_cu_main4cuda3std6ranges3__45__cpo4sizeE[1];
.global .align 1 .b8 _ZN30_INTERNAL_338f1502_4_k_cu_main4cuda3std6ranges3__45__cpo5ssizeE[1];
.global .align 1 .b8 _ZN30_INTERNAL_338f1502_4_k_cu_main4cuda3std6ranges3__45__cpo8distanceE[1];
.global .align 1 .b8 _ZN30_INTERNAL_338f1502_4_k_cu_main6thrust24THRUST_300001_SM_1000_NS6system6detail10sequential3seqE[1];

.visible .entry _Z15LayerNormKernelI6__halffEvPKT_PKT0_S6_S4_PS1_ii(
	.param .u64 .ptr .align 1 _Z15LayerNormKernelI6__halffEvPKT_PKT0_S6_S4_PS1_ii_param_0,
	.param .u64 .ptr .align 1 _Z15LayerNormKernelI6__halffEvPKT_PKT0_S6_S4_PS1_ii_param_1,
	.param .u64 .ptr .align 1 _Z15LayerNormKernelI6__halffEvPKT_PKT0_S6_S4_PS1_ii_param_2,
	.param .f32 _Z15LayerNormKernelI6__halffEvPKT_PKT0_S6_S4_PS1_ii_param_3,
	.param .u64 .ptr .align 1 _Z15LayerNormKernelI6__halffEvPKT_PKT0_S6_S4_PS1_ii_param_4,
	.param .u32 _Z15LayerNormKernelI6__halffEvPKT_PKT0_S6_S4_PS1_ii_param_5,
	.param .u32 _Z15LayerNormKernelI6__halffEvPKT_PKT0_S6_S4_PS1_ii_param_6
)
{
	.reg .pred 	%p<56>;
	.reg .b16 	%rs<39>;
	.reg .b32 	%r<188>;
	.reg .b32 	%f<418>;
	.reg .b64 	%rd<78>;
	// demoted variable
	.shared .align 4 .b8 _ZZ10GetStatsV2I6__halffEvPKT_T0_RS4_S5_iiE12temp_storage[44];
	ld.param.u64 	%rd18, [_Z15LayerNormKernelI6__halffEvPKT_PKT0_S6_S4_PS1_ii_param_1];
	ld.param.u64 	%rd19, [_Z15LayerNormKernelI6__halffEvPKT_PKT0_S6_S4_PS1_ii_param_2];
	ld.param.u64 	%rd20, [_Z15LayerNormKernelI6__halffEvPKT_PKT0_S6_S4_PS1_ii_param_4];
	ld.param.u32 	%r46, [_Z15LayerNormKernelI6__halffEvPKT_PKT0_S6_S4_PS1_ii_param_5];
	ld.param.u32 	%r47, [_Z15LayerNormKernelI6__halffEvPKT_PKT0_S6_S4_PS1_ii_param_6];
	cvta.to.global.u64 	%rd1, %rd20;
	cvta.to.global.u64 	%rd2, %rd19;
	cvta.to.global.u64 	%rd3, %rd18;
	mov.u32 	%r1, %tid.x;
	mov.u32 	%r2, %ntid.x;
	mov.u32 	%r178, %ctaid.x;
	setp.ge.s32 	%p1, %r178, %r46;
	@%p1 bra 	$L__BB0_98;
	add.s32 	%r48, %r47, 1023;
	shr.s32 	%r49, %r48, 31;
	shr.u32 	%r50, %r49, 22;
	add.s32 	%r51, %r48, %r50;
	shr.s32 	%r52, %r51, 10;
	shr.u32 	%r53, %r1, 3;
	and.b32  	%r54, %r53, 124;
	mov.u32 	%r55, _ZZ10GetStatsV2I6__halffEvPKT_T0_RS4_S5_iiE12temp_storage;
	add.s32 	%r56, %r55, %r54;
	add.s32 	%r4, %r56, 8;
	cvt.rn.f32.s32 	%f1, %r47;
	max.s32 	%r57, %r52, 1;
	add.s32 	%r5, %r57, -1;
	add.s32 	%r6, %r1, %r2;
	max.s32 	%r58, %r47, %r6;
	setp.lt.s32 	%p2, %r6, %r47;
	selp.u32 	%r59, 1, 0, %p2;
	add.s32 	%r60, %r6, %r59;
	sub.s32 	%r61, %r58, %r60;
	div.u32 	%r62, %r61, %r2;
	add.s32 	%r7, %r62, %r59;
	and.b32  	%r8, %r57, 1;
	and.b32  	%r9, %r57, 2097150;
	and.b32  	%r10, %r7, 3;
	mul.wide.u32 	%rd21, %r1, 4;
	add.s64 	%rd4, %rd3, %rd21;
	add.s64 	%rd5, %rd2, %rd21;
	mul.wide.s32 	%rd22, %r2, 4;
	add.s64 	%rd6, %rd4, %rd22;
	add.s64 	%rd7, %rd5, %rd22;
	add.s32 	%r11, %r6, %r2;
	neg.s32 	%r12, %r9;
$L__BB0_2:
	ld.param.u64 	%rd77, [_Z15LayerNormKernelI6__halffEvPKT_PKT0_S6_S4_PS1_ii_param_0];
	setp.lt.s32 	%p3, %r47, 1;
	mul.lo.s32 	%r14, %r178, %r47;
	cvta.to.global.u64 	%rd23, %rd77;
	mul.wide.s32 	%rd24, %r14, 2;
	add.s64 	%rd8, %rd23, %rd24;
	mov.f32 	%f391, 0f00000000;
	@%p3 bra 	$L__BB0_44;
	setp.eq.s32 	%p4, %r5, 0;
	mov.f32 	%f391, 0f00000000;
	// begin inline asm
	mov.u32 %r63, %laneid;
	// end inline asm
	mov.u32 	%r182, %r1;
	@%p4 bra 	$L__BB0_30;
	shl.b32 	%r64, %r1, 2;
	add.s32 	%r180, %r64, 1024;
	mov.f32 	%f391, 0f00000000;
	mov.u32 	%r179, %r12;
	mov.u32 	%r182, %r1;
$L__BB0_5:
	add.s32 	%r65, %r180, -1024;
	setp.ge.s32 	%p5, %r65, %r47;
	mul.wide.u32 	%rd25, %r65, 2;
	add.s64 	%rd9, %rd8, %rd25;
	mov.f32 	%f381, 0f00000000;
	@%p5 bra 	$L__BB0_7;
	ld.global.nc.u16 	%rs1, [%rd9];
	// begin inline asm
	{  cvt.f32.f16 %f381, %rs1;}

	// end inline asm
$L__BB0_7:
	add.s32 	%r66, %r180, -1023;
	setp.ge.s32 	%p6, %r66, %r47;
	mov.f32 	%f382, 0f00000000;
	@%p6 bra 	$L__BB0_9;
	ld.global.nc.u16 	%rs2, [%rd9+2];
	// begin inline asm
	{  cvt.f32.f16 %f382, %rs2;}

	// end inline asm
$L__BB0_9:
	add.s32 	%r67, %r180, -1022;
	setp.ge.s32 	%p7, %r67, %r47;
	mov.f32 	%f383, 0f00000000;
	@%p7 bra 	$L__BB0_11;
	ld.global.nc.u16 	%rs3, [%rd9+4];
	// begin inline asm
	{  cvt.f32.f16 %f383, %rs3;}

	// end inline asm
$L__BB0_11:
	add.s32 	%r68, %r180, -1021;
	setp.ge.s32 	%p8, %r68, %r47;
	mov.f32 	%f384, 0f00000000;
	@%p8 bra 	$L__BB0_13;
	ld.global.nc.u16 	%rs4, [%rd9+6];
	// begin inline asm
	{  cvt.f32.f16 %f384, %rs4;}

	// end inline asm
$L__BB0_13:
	setp.ne.s32 	%p9, %r63, 0;
	add.f32 	%f112, %f381, %f382;
	add.f32 	%f113, %f383, %f384;
	add.f32 	%f99, %f112, %f113;
	mov.b32 	%r69, 1;
	mov.b32 	%r82, 31;
	mov.b32 	%r83, -1;
	// begin inline asm
	{  .reg .f32 r0;  .reg .pred p;  shfl.sync.down.b32 r0|p, %f99, %r69, %r82, %r83;  @p add.f32 r0, r0, %f99;  mov.f32 %f97, r0;}
	// end inline asm
	mov.b32 	%r72, 2;
	// begin inline asm
	{  .reg .f32 r0;  .reg .pred p;  shfl.sync.down.b32 r0|p, %f97, %r72, %r82, %r83;  @p add.f32 r0, r0, %f97;  mov.f32 %f100, r0;}
	// end inline asm
	mov.b32 	%r75, 4;
	// begin inline asm
	{  .reg .f32 r0;  .reg .pred p;  shfl.sync.down.b32 r0|p, %f100, %r75, %r82, %r83;  @p add.f32 r0, r0, %f100;  mov.f32 %f103, r0;}
	// end inline asm
	mov.b32 	%r78, 8;
	// begin inline asm
	{  .reg .f32 r0;  .reg .pred p;  shfl.sync.down.b32 r0|p, %f103, %r78, %r82, %r83;  @p add.f32 r0, r0, %f103;  mov.f32 %f106, r0;}
	// end inline asm
	mov.b32 	%r81, 16;
	// begin inline asm
	{  .reg .f32 r0;  .reg .pred p;  shfl.sync.down.b32 r0|p, %f106, %r81, %r82, %r83;  @p add.f32 r0, r0, %f106;  mov.f32 %f385, r0;}
	// end inline asm
	@%p9 bra 	$L__BB0_15;
	st.shared.f32 	[%r4], %f385;
$L__BB0_15:
	setp.ne.s32 	%p10, %r1, 0;
	bar.sync 	0;
	@%p10 bra 	$L__BB0_17;
	ld.shared.f32 	%f114, [_ZZ10GetStatsV2I6__halffEvPKT_T0_RS4_S5_iiE12temp_storage+12];
	add.f32 	%f115, %f385, %f114;
	ld.shared.f32 	%f116, [_ZZ10GetStatsV2I6__halffEvPKT_T0_RS4_S5_iiE12temp_storage+16];
	add.f32 	%f117, %f115, %f116;
	ld.shared.f32 	%f118, [_ZZ10GetStatsV2I6__halffEvPKT_T0_RS4_S5_iiE12temp_storage+20];
	add.f32 	%f119, %f117, %f118;
	ld.shared.f32 	%f120, [_ZZ10GetStatsV2I6__halffEvPKT_T0_RS4_S5_iiE12temp_storage+24];
	add.f32 	%f121, %f119, %f120;
	ld.shared.f32 	%f122, [_ZZ10GetStatsV2I6__halffEvPKT_T0_RS4_S5_iiE12temp_storage+28];
	add.f32 	%f123, %f121, %f122;
	ld.shared.f32 	%f124, [_ZZ10GetStatsV2I6__halffEvPKT_T0_RS4_S5_iiE12temp_storage+32];
	add.f32 	%f125, %f123, %f124;
	ld.shared.f32 	%f126, [_ZZ10GetStatsV2I6__halffEvPKT_T0_RS4_S5_iiE12temp_storage+36];
	add.f32 	%f385, %f125, %f126;
$L__BB0_17:
	add.f32 	%f14, %f391, %f385;
	add.s32 	%r20, %r180, 3;
	setp.ge.s32 	%p11, %r180, %r47;
	mov.f32 	%f386, 0f00000000;
	@%p11 bra 	$L__BB0_19;
	mul.wide.u32 	%rd26, %r180, 2;
	add.s64 	%rd27, %rd8, %rd26;
	ld.global.nc.u16 	%rs5, [%rd27];
	// begin inline asm
	{  cvt.f32.f16 %f386, %rs5;}

	// end inline asm
$L__BB0_19:
	add.s32 	%r21, %r180, 1;
	setp.ge.s32 	%p12, %r21, %r47;
	mov.f32 	%f387, 0f00000000;
	@%p12 bra 	$L__BB0_21;
	mul.wide.u32 	%rd28, %r21, 2;
	add.s64 	%rd29, %rd8, %rd28;
	ld.global.nc.u16 	%rs6, [%rd29];
	// begin inline asm
	{  cvt.f32.f16 %f387, %rs6;}

	// end inline asm
$L__BB0_21:
	add.s32 	%r22, %r180, 2;
	setp.ge.s32 	%p13, %r22, %r47;
	mov.f32 	%f388, 0f00000000;
	@%p13 bra 	$L__BB0_23;
	mul.wide.u32 	%rd30, %r22, 2;
	add.s64 	%rd31, %rd8, %rd30;
	ld.global.nc.u16 	%rs7, [%rd31];
	// begin inline asm
	{  cvt.f32.f16 %f388, %rs7;}

	// end inline asm
$L__BB0_23:
	setp.ge.s32 	%p14, %r20, %r47;
	mov.f32 	%f389, 0f00000000;
	@%p14 bra 	$L__BB0_25;
	mul.wide.u32 	%rd32, %r20, 2;
	add.s64 	%rd33, %rd8, %rd32;
	ld.global.nc.u16 	%rs8, [%rd33];
	// begin inline asm
	{  cvt.f32.f16 %f389, %rs8;}

	// end inline asm
$L__BB0_25:
	add.f32 	%f150, %f386, %f387;
	add.f32 	%f151, %f388, %f389;
	add.f32 	%f137, %f150, %f151;
	mov.b32 	%r84, 1;
	mov.b32 	%r97, 31;
	mov.b32 	%r98, -1;
	// begin inline asm
	{  .reg .f32 r0;  .reg .pred p;  shfl.sync.down.b32 r0|p, %f137, %r84, %r97, %r98;  @p add.f32 r0, r0, %f137;  mov.f32 %f135, r0;}
	// end inline asm
	mov.b32 	%r87, 2;
	// begin inline asm
	{  .reg .f32 r0;  .reg .pred p;  shfl.sync.down.b32 r0|p, %f135, %r87, %r97, %r98;  @p add.f32 r0, r0, %f135;  mov.f32 %f138, r0;}
	// end inline asm
	mov.b32 	%r90, 4;
	// begin inline asm
	{  .reg .f32 r0;  .reg .pred p;  shfl.sync.down.b32 r0|p, %f138, %r90, %r97, %r98;  @p add.f32 r0, r0, %f138;  mov.f32 %f141, r0;}
	// end inline asm
	mov.b32 	%r93, 8;
	// begin inline asm
	{  .reg .f32 r0;  .reg .pred p;  shfl.sync.down.b32 r0|p, %f141, %r93, %r97, %r98;  @p add.f32 r0, r0, %f141;  mov.f32 %f144, r0;}
	// end inline asm
	mov.b32 	%r96, 16;
	// begin inline asm
	{  .reg .f32 r0;  .reg .pred p;  shfl.sync.down.b32 r0|p, %f144, %r96, %r97, %r98;  @p add.f32 r0, r0, %f144;  mov.f32 %f390, r0;}
	// end inline asm
	@%p9 bra 	$L__BB0_27;
	st.shared.f32 	[%r4], %f390;
$L__BB0_27:
	bar.sync 	0;
	@%p10 bra 	$L__BB0_29;
	ld.shared.f32 	%f152, [_ZZ10GetStatsV2I6__halffEvPKT_T0_RS4_S5_iiE12temp_storage+12];
	add.f32 	%f153, %f390, %f152;
	ld.shared.f32 	%f154, [_ZZ10GetStatsV2I6__halffEvPKT_T0_RS4_S5_iiE12temp_storage+16];
	add.f32 	%f155, %f153, %f154;
	ld.shared.f32 	%f156, [_ZZ10GetStatsV2I6__halffEvPKT_T0_RS4_S5_iiE12temp_storage+20];
	add.f32 	%f157, %f155, %f156;
	ld.shared.f32 	%f158, [_ZZ10GetStatsV2I6__halffEvPKT_T0_RS4_S5_iiE12temp_storage+24];
	add.f32 	%f159, %f157, %f158;
	ld.shared.f32 	%f160, [_ZZ10GetStatsV2I6__halffEvPKT_T0_RS4_S5_iiE12temp_storage+28];
	add.f32 	%f161, %f159, %f160;
	ld.shared.f32 	%f162, [_ZZ10GetStatsV2I6__halffEvPKT_T0_RS4_S5_iiE12temp_storage+32];
	add.f32 	%f163, %f161, %f162;
	ld.shared.f32 	%f164, [_ZZ10GetStatsV2I6__halffEvPKT_T0_RS4_S5_iiE12temp_storage+36];
	add.f32 	%f390, %f163, %f164;
$L__BB0_29:
	add.f32 	%f391, %f14, %f390;
	add.s32 	%r182, %r182, 512;
	add.s32 	%r180, %r180, 2048;
	add.s32 	%r179, %r179, 2;
	setp.ne.s32 	%p17, %r179, 0;
	@%p17 bra 	$L__BB0_5;
$L__BB0_30:
	setp.eq.s32 	%p18, %r8, 0;
	@%p18 bra 	$L__BB0_44;
	shl.b32 	%r27, %r182, 2;
	setp.ge.s32 	%p19, %r27, %r47;
	mul.wide.u32 	%rd34, %r27, 2;
	add.s64 	%rd10, %rd8, %rd34;
	mov.f32 	%f393, 0f00000000;
	@%p19 bra 	$L__BB0_33;
	ld.global.nc.u16 	%rs9, [%rd10];
	// begin inline asm
	{  cvt.f32.f16 %f393, %rs9;}

	// end inline asm
$L__BB0_33:
	add.s32 	%r99, %r27, 1;
	setp.ge.s32 	%p20, %r99, %r47;
	mov.f32 	%f394, 0f00000000;
	@%p20 bra 	$L__BB0_35;
	ld.global.nc.u16 	%rs10, [%rd10+2];
	// begin inline asm
	{  cvt.f32.f16 %f394, %rs10;}

	// end inline asm
$L__BB0_35:
	add.s32 	%r100, %r27, 2;
	setp.ge.s32 	%p21, %r100, %r47;
	mov.f32 	%f395, 0f00000000;
	@%p21 bra 	$L__BB0_37;
	ld.global.nc.u16 	%rs11, [%rd10+4];
	// begin inline asm
	{  cvt.f32.f16 %f395, %rs11;}

	// end inline asm
$L__BB0_37:
	add.s32 	%r101, %r27, 3;
	setp.ge.s32 	%p22, %r101, %r47;
	mov.f32 	%f396, 0f00000000;
	@%p22 bra 	$L__BB0_39;
	ld.global.nc.u16 	%rs12, [%rd10+6];
	// begin inline asm
	{  cvt.f32.f16 %f396, %rs12;}

	// end inline asm
$L__BB0_39:
	setp.ne.s32 	%p23, %r63, 0;
	add.f32 	%f188, %f393, %f394;
	add.f32 	%f189, %f395, %f396;
	add.f32 	%f175, %f188, %f189;
	mov.b32 	%r102, 1;
	mov.b32 	%r115, 31;
	mov.b32 	%r116, -1;
	// begin inline asm
	{  .reg .f32 r0;  .reg .pred p;  shfl.sync.down.b32 r0|p, %f175, %r102, %r115, %r116;  @p add.f32 r0, r0, %f175;  mov.f32 %f173, r0;}
	// end inline asm
	mov.b32 	%r105, 2;
	// begin inline asm
	{  .reg .f32 r0;  .reg .pred p;  shfl.sync.down.b32 r0|p, %f173, %r105, %r115, %r116;  @p add.f32 r0, r0, %f173;  mov.f32 %f176, r0;}
	// end inline asm
	mov.b32 	%r108, 4;
	// begin inline asm
	{  .reg .f32 r0;  .reg .pred p;  shfl.sync.down.b32 r0|p, %f176, %r108, %r115, %r116;  @p add.f32 r0, r0, %f176;  mov.f32 %f179, r0;}
	// end inline asm
	mov.b32 	%r111, 8;
	// begin inline asm
	{  .reg .f32 r0;  .reg .pred p;  shfl.sync.down.b32 r0|p, %f179, %r111, %r115, %r116;  @p add.f32 r0, r0, %f179;  mov.f32 %f182, r0;}
	// end inline asm
	mov.b32 	%r114, 16;
	// begin inline asm
	{  .reg .f32 r0;  .reg .pred p;  shfl.sync.down.b32 r0|p, %f182, %r114, %r115, %r116;  @p add.f32 r0, r0, %f182;  mov.f32 %f397, r0;}
	// end inline asm
	@%p23 bra 	$L__BB0_41;
	st.shared.f32 	[%r4], %f397;
$L__BB0_41:
	setp.ne.s32 	%p24, %r1, 0;
	bar.sync 	0;
	@%p24 bra 	$L__BB0_43;
	ld.shared.f32 	%f190, [_ZZ10GetStatsV2I6__halffEvPKT_T0_RS4_S5_iiE12temp_storage+12];
	add.f32 	%f191, %f397, %f190;
	ld.shared.f32 	%f192, [_ZZ10GetStatsV2I6__halffEvPKT_T0_RS4_S5_iiE12temp_storage+16];
	add.f32 	%f193, %f191, %f192;
	ld.shared.f32 	%f194, [_ZZ10GetStatsV2I6__halffEvPKT_T0_RS4_S5_iiE12temp_storage+20];
	add.f32 	%f195, %f193, %f194;
	ld.shared.f32 	%f196, [_ZZ10GetStatsV2I6__halffEvPKT_T0_RS4_S5_iiE12temp_storage+24];
	add.f32 	%f197, %f195, %f196;
	ld.shared.f32 	%f198, [_ZZ10GetStatsV2I6__halffEvPKT_T0_RS4_S5_iiE12temp_storage+28];
	add.f32 	%f199, %f197, %f198;
	ld.shared.f32 	%f200, [_ZZ10GetStatsV2I6__halffEvPKT_T0_RS4_S5_iiE12temp_storage+32];
	add.f32 	%f201, %f199, %f200;
	ld.shared.f32 	%f202, [_ZZ10GetStatsV2I6__halffEvPKT_T0_RS4_S5_iiE12temp_storage+36];
	add.f32 	%f397, %f201, %f202;
$L__BB0_43:
	add.f32 	%f391, %f391, %f397;
$L__BB0_44:
	setp.ne.s32 	%p25, %r1, 0;
	@%p25 bra 	$L__BB0_46;
	st.shared.f32 	[_ZZ10GetStatsV2I6__halffEvPKT_T0_RS4_S5_iiE12temp_storage], %f391;
$L__BB0_46:
	bar.sync 	0;
	ld.shared.f32 	%f204, [_ZZ10GetStatsV2I6__halffEvPKT_T0_RS4_S5_iiE12temp_storage];
	div.rn.f32 	%f42, %f204, %f1;
	mov.f32 	%f410, 0f00000000;
	@%p3 bra 	$L__BB0_88;
	setp.eq.s32 	%p27, %r5, 0;
	mov.f32 	%f410, 0f00000000;
	// begin inline asm
	mov.u32 %r117, %laneid;
	// end inline asm
	mov.u32 	%r185, %r1;
	@%p27 bra 	$L__BB0_74;
	mov.b32 	%r184, 0;
	mov.f32 	%f410, 0f00000000;
	mov.u32 	%r185, %r1;
$L__BB0_49:
	shl.b32 	%r31, %r185, 2;
	setp.ge.s32 	%p28, %r31, %r47;
	mul.wide.u32 	%rd35, %r31, 2;
	add.s64 	%rd11, %rd8, %rd35;
	mov.f32 	%f400, 0f00000000;
	@%p28 bra 	$L__BB0_51;
	ld.global.nc.u16 	%rs13, [%rd11];
	// begin inline asm
	{  cvt.f32.f16 %f209, %rs13;}

	// end inline asm
	sub.f32 	%f210, %f209, %f42;
	mul.f32 	%f400, %f210, %f210;
$L__BB0_51:
	add.s32 	%r119, %r31, 1;
	setp.ge.s32 	%p29, %r119, %r47;
	mov.f32 	%f401, 0f00000000;
	@%p29 bra 	$L__BB0_53;
	ld.global.nc.u16 	%rs14, [%rd11+2];
	// begin inline asm
	{  cvt.f32.f16 %f212, %rs14;}

	// end inline asm
	sub.f32 	%f213, %f212, %f42;
	mul.f32 	%f401, %f213, %f213;
$L__BB0_53:
	add.s32 	%r120, %r31, 2;
	setp.ge.s32 	%p30, %r120, %r47;
	mov.f32 	%f402, 0f00000000;
	@%p30 bra 	$L__BB0_55;
	ld.global.nc.u16 	%rs15, [%rd11+4];
	// begin inline asm
	{  cvt.f32.f16 %f215, %rs15;}

	// end inline asm
	sub.f32 	%f216, %f215, %f42;
	mul.f32 	%f402, %f216, %f216;
$L__BB0_55:
	add.s32 	%r121, %r31, 3;
	setp.ge.s32 	%p31, %r121, %r47;
	mov.f32 	%f403, 0f00000000;
	@%p31 bra 	$L__BB0_57;
	ld.global.nc.u16 	%rs16, [%rd11+6];
	// begin inline asm
	{  cvt.f32.f16 %f218, %rs16;}

	// end inline asm
	sub.f32 	%f219, %f218, %f42;
	mul.f32 	%f403, %f219, %f219;
$L__BB0_57:
	setp.ne.s32 	%p32, %r117, 0;
	add.f32 	%f235, %f400, %f401;
	add.f32 	%f236, %f402, %f403;
	add.f32 	%f222, %f235, %f236;
	mov.b32 	%r122, 1;
	mov.b32 	%r135, 31;
	mov.b32 	%r136, -1;
	// begin inline asm
	{  .reg .f32 r0;  .reg .pred p;  shfl.sync.down.b32 r0|p, %f222, %r122, %r135, %r136;  @p add.f32 r0, r0, %f222;  mov.f32 %f220, r0;}
	// end inline asm
	mov.b32 	%r125, 2;
	// begin inline asm
	{  .reg .f32 r0;  .reg .pred p;  shfl.sync.down.b32 r0|p, %f220, %r125, %r135, %r136;  @p add.f32 r0, r0, %f220;  mov.f32 %f223, r0;}
	// end inline asm
	mov.b32 	%r128, 4;
	// begin inline asm
	{  .reg .f32 r0;  .reg .pred p;  shfl.sync.down.b32 r0|p, %f223, %r128, %r135, %r136;  @p add.f32 r0, r0, %f223;  mov.f32 %f226, r0;}
	// end inline asm
	mov.b32 	%r131, 8;
	// begin inline asm
	{  .reg .f32 r0;  .reg .pred p;  shfl.sync.down.b32 r0|p, %f226, %r131, %r135, %r136;  @p add.f32 r0, r0, %f226;  mov.f32 %f229, r0;}
	// end inline asm
	mov.b32 	%r134, 16;
	// begin inline asm
	{  .reg .f32 r0;  .reg .pred p;  shfl.sync.down.b32 r0|p, %f229, %r134, %r135, %r136;  @p add.f32 r0, r0, %f229;  mov.f32 %f404, r0;}
	// end inline asm
	@%p32 bra 	$L__BB0_59;
	st.shared.f32 	[%r4], %f404;
$L__BB0_59:
	bar.sync 	0;
	@%p25 bra 	$L__BB0_61;
	ld.shared.f32 	%f237, [_ZZ10GetStatsV2I6__halffEvPKT_T0_RS4_S5_iiE12temp_storage+12];
	add.f32 	%f238, %f404, %f237;
	ld.shared.f32 	%f239, [_ZZ10GetStatsV2I6__halffEvPKT_T0_RS4_S5_iiE12temp_storage+16];
	add.f32 	%f240, %f238, %f239;
	ld.shared.f32 	%f241, [_ZZ10GetStatsV2I6__halffEvPKT_T0_RS4_S5_iiE12temp_storage+20];
	add.f32 	%f242, %f240, %f241;
	ld.shared.f32 	%f243, [_ZZ10GetStatsV2I6__halffEvPKT_T0_RS4_S5_iiE12temp_storage+24];
	add.f32 	%f244, %f242, %f243;
	ld.shared.f32 	%f245, [_ZZ10GetStatsV2I6__halffEvPKT_T0_RS4_S5_iiE12temp_storage+28];
	add.f32 	%f246, %f244, %f245;
	ld.shared.f32 	%f247, [_ZZ10GetStatsV2I6__halffEvPKT_T0_RS4_S5_iiE12temp_storage+32];
	add.f32 	%f248, %f246, %f247;
	ld.shared.f32 	%f249, [_ZZ10GetStatsV2I6__halffEvPKT_T0_RS4_S5_iiE12temp_storage+36];
	add.f32 	%f404, %f248, %f249;
$L__BB0_61:
	add.f32 	%f55, %f410, %f404;
	add.s32 	%r32, %r31, 1024;
	setp.ge.s32 	%p34, %r32, %r47;
	mov.f32 	%f405, 0f00000000;
	@%p34 bra 	$L__BB0_63;
	mul.wide.u32 	%rd36, %r32, 2;
	add.s64 	%rd37, %rd8, %rd36;
	ld.global.nc.u16 	%rs17, [%rd37];
	// begin inline asm
	{  cvt.f32.f16 %f251, %rs17;}

	// end inline asm
	sub.f32 	%f252, %f251, %f42;
	mul.f32 	%f405, %f252, %f252;
$L__BB0_63:
	add.s32 	%r33, %r31, 1025;
	setp.ge.s32 	%p35, %r33, %r47;
	mov.f32 	%f406, 0f00000000;
	@%p35 bra 	$L__BB0_65;
	mul.wide.u32 	%rd38, %r33, 2;
	add.s64 	%rd39, %rd8, %rd38;
	ld.global.nc.u16 	%rs18, [%rd39];
	// begin inline asm
	{  cvt.f32.f16 %f254, %rs18;}

	// end inline asm
	sub.f32 	%f255, %f254, %f42;
	mul.f32 	%f406, %f255, %f255;
$L__BB0_65:
	add.s32 	%r34, %r31, 1026;
	setp.ge.s32 	%p36, %r34, %r47;
	mov.f32 	%f407, 0f00000000;
	@%p36 bra 	$L__BB0_67;
	mul.wide.u32 	%rd40, %r34, 2;
	add.s64 	%rd41, %rd8, %rd40;
	ld.global.nc.u16 	%rs19, [%rd41];
	// begin inline asm
	{  cvt.f32.f16 %f257, %rs19;}

	// end inline asm
	sub.f32 	%f258, %f257, %f42;
	mul.f32 	%f407, %f258, %f258;
$L__BB0_67:
	add.s32 	%r35, %r31, 1027;
	setp.ge.s32 	%p37, %r35, %r47;
	mov.f32 	%f408, 0f00000000;
	@%p37 bra 	$L__BB0_69;
	mul.wide.u32 	%rd42, %r35, 2;
	add.s64 	%rd43, %rd8, %rd42;
	ld.global.nc.u16 	%rs20, [%rd43];
	// begin inline asm
	{  cvt.f32.f16 %f260, %rs20;}

	// end inline asm
	sub.f32 	%f261, %f260, %f42;
	mul.f32 	%f408, %f261, %f261;
$L__BB0_69:
	add.f32 	%f277, %f405, %f406;
	add.f32 	%f278, %f407, %f408;
	add.f32 	%f264, %f277, %f278;
	mov.b32 	%r137, 1;
	mov.b32 	%r150, 31;
	mov.b32 	%r151, -1;
	// begin inline asm
	{  .reg .f32 r0;  .reg .pred p;  shfl.sync.down.b32 r0|p, %f264, %r137, %r150, %r151;  @p add.f32 r0, r0, %f264;  mov.f32 %f262, r0;}
	// end inline asm
	mov.b32 	%r140, 2;
	// begin inline asm
	{  .reg .f32 r0;  .reg .pred p;  shfl.sync.down.b32 r0|p, %f262, %r140, %r150, %r151;  @p add.f32 r0, r0, %f262;  mov.f32 %f265, r0;}
	// end inline asm
	mov.b32 	%r143, 4;
	// begin inline asm
	{  .reg .f32 r0;  .reg .pred p;  shfl.sync.down.b32 r0|p, %f265, %r143, %r150, %r151;  @p add.f32 r0, r0, %f265;  mov.f32 %f268, r0;}
	// end inline asm
	mov.b32 	%r146, 8;
	// begin inline asm
	{  .reg .f32 r0;  .reg .pred p;  shfl.sync.down.b32 r0|p, %f268, %r146, %r150, %r151;  @p add.f32 r0, r0, %f268;  mov.f32 %f271, r0;}
	// end inline asm
	mov.b32 	%r149, 16;
	// begin inline asm
	{  .reg .f32 r0;  .reg .pred p;  shfl.sync.down.b32 r0|p, %f271, %r149, %r150, %r151;  @p add.f32 r0, r0, %f271;  mov.f32 %f409, r0;}
	// end inline asm
	@%p32 bra 	$L__BB0_71;
	st.shared.f32 	[%r4], %f409;
$L__BB0_71:
	bar.sync 	0;
	@%p25 bra 	$L__BB0_73;
	ld.shared.f32 	%f279, [_ZZ10GetStatsV2I6__halffEvPKT_T0_RS4_S5_iiE12temp_storage+12];
	add.f32 	%f280, %f409, %f279;
	ld.shared.f32 	%f281, [_ZZ10GetStatsV2I6__halffEvPKT_T0_RS4_S5_iiE12temp_storage+16];
	add.f32 	%f282, %f280, %f281;
	ld.shared.f32 	%f283, [_ZZ10GetStatsV2I6__halffEvPKT_T0_RS4_S5_iiE12temp_storage+20];
	add.f32 	%f284, %f282, %f283;
	ld.shared.f32 	%f285, [_ZZ10GetStatsV2I6__halffEvPKT_T0_RS4_S5_iiE12temp_storage+24];
	add.f32 	%f286, %f284, %f285;
	ld.shared.f32 	%f287, [_ZZ10GetStatsV2I6__halffEvPKT_T0_RS4_S5_iiE12temp_storage+28];
	add.f32 	%f288, %f286, %f287;
	ld.shared.f32 	%f289, [_ZZ10GetStatsV2I6__halffEvPKT_T0_RS4_S5_iiE12temp_storage+32];
	add.f32 	%f290, %f288, %f289;
	ld.shared.f32 	%f291, [_ZZ10GetStatsV2I6__halffEvPKT_T0_RS4_S5_iiE12temp_storage+36];
	add.f32 	%f409, %f290, %f291;
$L__BB0_73:
	add.f32 	%f410, %f55, %f409;
	add.s32 	%r185, %r185, 512;
	add.s32 	%r184, %r184, 2;
	setp.ne.s32 	%p40, %r184, %r9;
	@%p40 bra 	$L__BB0_49;
$L__BB0_74:
	setp.eq.s32 	%p41, %r8, 0;
	@%p41 bra 	$L__BB0_88;
	shl.b32 	%r39, %r185, 2;
	setp.ge.s32 	%p42, %r39, %r47;
	mul.wide.u32 	%rd44, %r39, 2;
	add.s64 	%rd12, %rd8, %rd44;
	mov.f32 	%f412, 0f00000000;
	@%p42 bra 	$L__BB0_77;
	ld.global.nc.u16 	%rs21, [%rd12];
	// begin inline asm
	{  cvt.f32.f16 %f293, %rs21;}

	// end inline asm
	sub.f32 	%f294, %f293, %f42;
	mul.f32 	%f412, %f294, %f294;
$L__BB0_77:
	add.s32 	%r152, %r39, 1;
	setp.ge.s32 	%p43, %r152, %r47;
	mov.f32 	%f413, 0f00000000;
	@%p43 bra 	$L__BB0_79;
	ld.global.nc.u16 	%rs22, [%rd12+2];
	// begin inline asm
	{  cvt.f32.f16 %f296, %rs22;}

	// end inline asm
	sub.f32 	%f297, %f296, %f42;
	mul.f32 	%f413, %f297, %f297;
$L__BB0_79:
	add.s32 	%r153, %r39, 2;
	setp.ge.s32 	%p44, %r153, %r47;
	mov.f32 	%f414, 0f00000000;
	@%p44 bra 	$L__BB0_81;
	ld.global.nc.u16 	%rs23, [%rd12+4];
	// begin inline asm
	{  cvt.f32.f16 %f299, %rs23;}

	// end inline asm
	sub.f32 	%f300, %f299, %f42;
	mul.f32 	%f414, %f300, %f300;
$L__BB0_81:
	add.s32 	%r154, %r39, 3;
	setp.ge.s32 	%p45, %r154, %r47;
	mov.f32 	%f415, 0f00000000;
	@%p45 bra 	$L__BB0_83;
	ld.global.nc.u16 	%rs24, [%rd12+6];
	// begin inline asm
	{  cvt.f32.f16 %f302, %rs24;}

	// end inline asm
	sub.f32 	%f303, %f302, %f42;
	mul.f32 	%f415, %f303, %f303;
$L__BB0_83:
	setp.ne.s32 	%p46, %r117, 0;
	add.f32 	%f319, %f412, %f413;
	add.f32 	%f320, %f414, %f415;
	add.f32 	%f306, %f319, %f320;
	mov.b32 	%r155, 1;
	mov.b32 	%r168, 31;
	mov.b32 	%r169, -1;
	// begin inline asm
	{  .reg .f32 r0;  .reg .pred p;  shfl.sync.down.b32 r0|p, %f306, %r155, %r168, %r169;  @p add.f32 r0, r0, %f306;  mov.f32 %f304, r0;}
	// end inline asm
	mov.b32 	%r158, 2;
	// begin inline asm
	{  .reg .f32 r0;  .reg .pred p;  shfl.sync.down.b32 r0|p, %f304, %r158, %r168, %r169;  @p add.f32 r0, r0, %f304;  mov.f32 %f307, r0;}
	// end inline asm
	mov.b32 	%r161, 4;
	// begin inline asm
	{  .reg .f32 r0;  .reg .pred p;  shfl.sync.down.b32 r0|p, %f307, %r161, %r168, %r169;  @p add.f32 r0, r0, %f307;  mov.f32 %f310, r0;}
	// end inline asm
	mov.b32 	%r164, 8;
	// begin inline asm
	{  .reg .f32 r0;  .reg .pred p;  shfl.sync.down.b32 r0|p, %f310, %r164, %r168, %r169;  @p add.f32 r0, r0, %f310;  mov.f32 %f313, r0;}
	// end inline asm
	mov.b32 	%r167, 16;
	// begin inline asm
	{  .reg .f32 r0;  .reg .pred p;  shfl.sync.down.b32 r0|p, %f313, %r167, %r168, %r169;  @p add.f32 r0, r0, %f313;  mov.f32 %f416, r0;}
	// end inline asm
	@%p46 bra 	$L__BB0_85;
	st.shared.f32 	[%r4], %f416;
$L__BB0_85:
	bar.sync 	0;
	@%p25 bra 	$L__BB0_87;
	ld.shared.f32 	%f321, [_ZZ10GetStatsV2I6__halffEvPKT_T0_RS4_S5_iiE12temp_storage+12];
	add.f32 	%f322, %f416, %f321;
	ld.shared.f32 	%f323, [_ZZ10GetStatsV2I6__halffEvPKT_T0_RS4_S5_iiE12temp_storage+16];
	add.f32 	%f324, %f322, %f323;
	ld.shared.f32 	%f325, [_ZZ10GetStatsV2I6__halffEvPKT_T0_RS4_S5_iiE12temp_storage+20];
	add.f32 	%f326, %f324, %f325;
	ld.shared.f32 	%f327, [_ZZ10GetStatsV2I6__halffEvPKT_T0_RS4_S5_iiE12temp_storage+24];
	add.f32 	%f328, %f326, %f327;
	ld.shared.f32 	%f329, [_ZZ10GetStatsV2I6__halffEvPKT_T0_RS4_S5_iiE12temp_storage+28];
	add.f32 	%f330, %f328, %f329;
	ld.shared.f32 	%f331, [_ZZ10GetStatsV2I6__halffEvPKT_T0_RS4_S5_iiE12temp_storage+32];
	add.f32 	%f332, %f330, %f331;
	ld.shared.f32 	%f333, [_ZZ10GetStatsV2I6__halffEvPKT_T0_RS4_S5_iiE12temp_storage+36];
	add.f32 	%f416, %f332, %f333;
$L__BB0_87:
	add.f32 	%f410, %f410, %f416;
$L__BB0_88:
	@%p25 bra 	$L__BB0_90;
	st.shared.f32 	[_ZZ10GetStatsV2I6__halffEvPKT_T0_RS4_S5_iiE12temp_storage], %f410;
$L__BB0_90:
	ld.param.f32 	%f379, [_Z15LayerNormKernelI6__halffEvPKT_PKT0_S6_S4_PS1_ii_param_3];
	setp.ge.s32 	%p49, %r1, %r47;
	bar.sync 	0;
	ld.shared.f32 	%f334, [_ZZ10GetStatsV2I6__halffEvPKT_T0_RS4_S5_iiE12temp_storage];
	div.rn.f32 	%f335, %f334, %f1;
	add.f32 	%f336, %f379, %f335;
	rsqrt.approx.f32 	%f83, %f336;
	@%p49 bra 	$L__BB0_97;
	setp.eq.s32 	%p50, %r10, 3;
	mov.u32 	%r186, %r1;
	@%p50 bra 	$L__BB0_95;
	setp.eq.s32 	%p51, %r10, 0;
	add.s32 	%r170, %r1, %r14;
	shl.b32 	%r171, %r1, 1;
	cvt.u64.u32 	%rd45, %r171;
	add.s64 	%rd13, %rd8, %rd45;
	ld.global.nc.u16 	%rs25, [%rd13];
	// begin inline asm
	{  cvt.f32.f16 %f337, %rs25;}

	// end inline asm
	sub.f32 	%f339, %f337, %f42;
	mul.f32 	%f340, %f83, %f339;
	ld.global.nc.f32 	%f341, [%rd4];
	ld.global.nc.f32 	%f342, [%rd5];
	fma.rn.f32 	%f338, %f341, %f340, %f342;
	// begin inline asm
	{  cvt.rn.f16.f32 %rs26, %f338;}

	// end inline asm
	mul.wide.s32 	%rd46, %r170, 2;
	add.s64 	%rd14, %rd1, %rd46;
	st.global.u16 	[%rd14], %rs26;
	mov.u32 	%r186, %r6;
	@%p51 bra 	$L__BB0_95;
	setp.eq.s32 	%p52, %r10, 1;
	shl.b32 	%r40, %r2, 1;
	cvt.u64.u32 	%rd47, %r40;
	add.s64 	%rd15, %rd13, %rd47;
	ld.global.nc.u16 	%rs27, [%rd15];
	// begin inline asm
	{  cvt.f32.f16 %f343, %rs27;}

	// end inline asm
	sub.f32 	%f345, %f343, %f42;
	mul.f32 	%f346, %f83, %f345;
	ld.global.nc.f32 	%f347, [%rd6];
	ld.global.nc.f32 	%f348, [%rd7];
	fma.rn.f32 	%f344, %f347, %f346, %f348;
	// begin inline asm
	{  cvt.rn.f16.f32 %rs28, %f344;}

	// end inline asm
	add.s64 	%rd16, %rd14, %rd47;
	st.global.u16 	[%rd16], %rs28;
	mov.u32 	%r186, %r11;
	@%p52 bra 	$L__BB0_95;
	add.s32 	%r186, %r11, %r2;
	cvt.u64.u32 	%rd48, %r40;
	add.s64 	%rd49, %rd15, %rd48;
	ld.global.nc.u16 	%rs29, [%rd49];
	// begin inline asm
	{  cvt.f32.f16 %f349, %rs29;}

	// end inline asm
	sub.f32 	%f351, %f349, %f42;
	mul.f32 	%f352, %f83, %f351;
	mul.wide.s32 	%rd50, %r2, 4;
	add.s64 	%rd51, %rd6, %rd50;
	ld.global.nc.f32 	%f353, [%rd51];
	add.s64 	%rd52, %rd7, %rd50;
	ld.global.nc.f32 	%f354, [%rd52];
	fma.rn.f32 	%f350, %f353, %f352, %f354;
	// begin inline asm
	{  cvt.rn.f16.f32 %rs30, %f350;}

	// end inline asm
	add.s64 	%rd53, %rd16, %rd48;
	st.global.u16 	[%rd53], %rs30;
$L__BB0_95:
	setp.lt.u32 	%p53, %r7, 3;
	@%p53 bra 	$L__BB0_97;
$L__BB0_96:
	add.s32 	%r172, %r186, %r14;
	mul.wide.s32 	%rd54, %r186, 2;
	add.s64 	%rd55, %rd8, %rd54;
	ld.global.nc.u16 	%rs31, [%rd55];
	// begin inline asm
	{  cvt.f32.f16 %f355, %rs31;}

	// end inline asm
	sub.f32 	%f363, %f355, %f42;
	mul.f32 	%f364, %f83, %f363;
	mul.wide.u32 	%rd56, %r186, 4;
	add.s64 	%rd57, %rd3, %rd56;
	ld.global.nc.f32 	%f365, [%rd57];
	add.s64 	%rd58, %rd2, %rd56;
	ld.global.nc.f32 	%f366, [%rd58];
	fma.rn.f32 	%f356, %f365, %f364, %f366;
	// begin inline asm
	{  cvt.rn.f16.f32 %rs32, %f356;}

	// end inline asm
	mul.wide.s32 	%rd59, %r172, 2;
	add.s64 	%rd60, %rd1, %rd59;
	st.global.u16 	[%rd60], %rs32;
	add.s32 	%r173, %r186, %r2;
	shl.b32 	%r174, %r2, 1;
	cvt.u64.u32 	%rd61, %r174;
	add.s64 	%rd62, %rd55, %rd61;
	ld.global.nc.u16 	%rs33, [%rd62];
	// begin inline asm
	{  cvt.f32.f16 %f357, %rs33;}

	// end inline asm
	sub.f32 	%f367, %f357, %f42;
	mul.f32 	%f368, %f83, %f367;
	mul.wide.u32 	%rd63, %r173, 4;
	add.s64 	%rd64, %rd3, %rd63;
	ld.global.nc.f32 	%f369, [%rd64];
	add.s64 	%rd65, %rd2, %rd63;
	ld.global.nc.f32 	%f370, [%rd65];
	fma.rn.f32 	%f358, %f369, %f368, %f370;
	// begin inline asm
	{  cvt.rn.f16.f32 %rs34, %f358;}

	// end inline asm
	add.s64 	%rd66, %rd60, %rd61;
	st.global.u16 	[%rd66], %rs34;
	add.s32 	%r175, %r173, %r2;
	add.s64 	%rd67, %rd62, %rd61;
	ld.global.nc.u16 	%rs35, [%rd67];
	// begin inline asm
	{  cvt.f32.f16 %f359, %rs35;}

	// end inline asm
	sub.f32 	%f371, %f359, %f42;
	mul.f32 	%f372, %f83, %f371;
	mul.wide.u32 	%rd68, %r175, 4;
	add.s64 	%rd69, %rd3, %rd68;
	ld.global.nc.f32 	%f373, [%rd69];
	add.s64 	%rd70, %rd2, %rd68;
	ld.global.nc.f32 	%f374, [%rd70];
	fma.rn.f32 	%f360, %f373, %f372, %f374;
	// begin inline asm
	{  cvt.rn.f16.f32 %rs36, %f360;}

	// end inline asm
	add.s64 	%rd71, %rd66, %rd61;
	st.global.u16 	[%rd71], %rs36;
	add.s32 	%r176, %r175, %r2;
	add.s64 	%rd72, %rd67, %rd61;
	ld.global.nc.u16 	%rs37, [%rd72];
	// begin inline asm
	{  cvt.f32.f16 %f361, %rs37;}

	// end inline asm
	sub.f32 	%f375, %f361, %f42;
	mul.f32 	%f376, %f83, %f375;
	mul.wide.u32 	%rd73, %r176, 4;
	add.s64 	%rd74, %rd3, %rd73;
	ld.global.nc.f32 	%f377, [%rd74];
	add.s64 	%rd75, %rd2, %rd73;
	ld.global.nc.f32 	%f378, [%rd75];
	fma.rn.f32 	%f362, %f377, %f376, %f378;
	// begin inline asm
	{  cvt.rn.f16.f32 %rs38, %f362;}

	// end inline asm
	add.s64 	%rd76, %rd71, %rd61;
	st.global.u16 	[%rd76], %rs38;
	add.s32 	%r186, %r176, %r2;
	setp.lt.s32 	%p54, %r186, %r47;
	@%p54 bra 	$L__BB0_96;
$L__BB0_97:
	mov.u32 	%r177, %nctaid.x;
	add.s32 	%r178, %r178, %r177;
	setp.lt.s32 	%p55, %r178, %r46;
	@%p55 bra 	$L__BB0_2;
$L__BB0_98:
	ret;

}


// ===== COMPILED SASS (sm_100) =====

	.target	sm_100

	.elftype	@"ET_EXEC"


//--------------------- .note.nv.tkinfo           --------------------------
	.section	.note.nv.tkinfo,"",@"SHT_NOTE"
	.sectionflags	@"SHF_NOTE_NV_TKINFO"
	.tkinfo
        /*0018*/ 	.word	0x00000002
        /*0030*/ 	.string	""
        /*0030*/ 	.string	"ptxas"
        /*0030*/ 	.string	"Cuda compilation tools, release 13.0, V13.0.88"
        /*0030*/ 	.string	"Build cuda_13.0.r13.0/compiler.36424714_0"
        /*0030*/ 	.string	"-arch sm_100 -m 64 "



//--------------------- .note.nv.cuinfo           --------------------------
	.section	.note.nv.cuinfo,"",@"SHT_NOTE"
	.sectionflags	@"SHF_NOTE_NV_CUINFO"
        /*0018*/ 	.short	0x0002
        /*001a*/ 	.short	0x0064
        /*001c*/ 	.short	0x0082
	.zero		2


//--------------------- .nv.info                  --------------------------
	.section	.nv.info,"",@"SHT_CUDA_INFO"
	.align	4


	//----- nvinfo : EIATTR_REGCOUNT
	.align		4
        /*0000*/ 	.byte	0x04, 0x2f
        /*0002*/ 	.short	(.L_29 - .L_28)
	.align		4
.L_28:
        /*0004*/ 	.word	index@(_Z15LayerNormKernelI6__halffEvPKT_PKT0_S6_S4_PS1_ii)
        /*0008*/ 	.word	0x00000020


	//----- nvinfo : EIATTR_FRAME_SIZE
	.align		4
.L_29:
        /*000c*/ 	.byte	0x04, 0x11
        /*000e*/ 	.short	(.L_31 - .L_30)
	.align		4
.L_30:
        /*0010*/ 	.word	index@($__internal_0_$__cuda_sm3x_div_rn_noftz_f32_slowpath)
        /*0014*/ 	.word	0x00000000


	//----- nvinfo : EIATTR_FRAME_SIZE
	.align		4
.L_31:
        /*0018*/ 	.byte	0x04, 0x11
        /*001a*/ 	.short	(.L_33 - .L_32)
	.align		4
.L_32:
        /*001c*/ 	.word	index@(_Z15LayerNormKernelI6__halffEvPKT_PKT0_S6_S4_PS1_ii)
        /*0020*/ 	.word	0x00000000


	//----- nvinfo : EIATTR_MIN_STACK_SIZE
	.align		4
.L_33:
        /*0024*/ 	.byte	0x04, 0x12
        /*0026*/ 	.short	(.L_35 - .L_34)
	.align		4
.L_34:
        /*0028*/ 	.word	index@(_Z15LayerNormKernelI6__halffEvPKT_PKT0_S6_S4_PS1_ii)
        /*002c*/ 	.word	0x00000000
.L_35:


//--------------------- .nv.compat                --------------------------
	.section	.nv.compat,"",@"SHT_CUDA_COMPAT_INFO"
	.align	4
        /*0000*/ 	.byte	0x02, 0x09, 0x00, 0x00, 0x02, 0x02, 0x01, 0x00, 0x02, 0x05, 0x05, 0x00, 0x03, 0x07, 0x01, 0x01
        /*0010*/ 	.byte	0x02, 0x03, 0x00, 0x00, 0x02, 0x06, 0x01, 0x00, 0x04, 0x0b, 0x08, 0x00, 0x01, 0x00, 0x00, 0x00
        /*0020*/ 	.byte	0x00, 0x00, 0x00, 0x00


//--------------------- .nv.info._Z15LayerNormKernelI6__halffEvPKT_PKT0_S6_S4_PS1_ii --------------------------
	.section	.nv.info._Z15LayerNormKernelI6__halffEvPKT_PKT0_S6_S4_PS1_ii,"",@"SHT_CUDA_INFO"
	.sectionflags	@""
	.align	4


	//----- nvinfo : EIATTR_CUDA_API_VERSION
	.align		4
        /*0000*/ 	.byte	0x04, 0x37
        /*0002*/ 	.short	(.L_37 - .L_36)
.L_36:
        /*0004*/ 	.word	0x00000082


	//----- nvinfo : EIATTR_KPARAM_INFO
	.align		4
.L_37:
        /*0008*/ 	.byte	0x04, 0x17
        /*000a*/ 	.short	(.L_39 - .L_38)
.L_38:
        /*000c*/ 	.word	0x00000000
        /*0010*/ 	.short	0x0006
        /*0012*/ 	.short	0x002c
        /*0014*/ 	.byte	0x00, 0xf0, 0x11, 0x00


	//----- nvinfo : EIATTR_KPARAM_INFO
	.align		4
.L_39:
        /*0018*/ 	.byte	0x04, 0x17
        /*001a*/ 	.short	(.L_41 - .L_40)
.L_40:
        /*001c*/ 	.word	0x00000000
        /*0020*/ 	.short	0x0005
        /*0022*/ 	.short	0x0028
        /*0024*/ 	.byte	0x00, 0xf0, 0x11, 0x00


	//----- nvinfo : EIATTR_KPARAM_INFO
	.align		4
.L_41:
        /*0028*/ 	.byte	0x04, 0x17
        /*002a*/ 	.short	(.L_43 - .L_42)
.L_42:
        /*002c*/ 	.word	0x00000000
        /*0030*/ 	.short	0x0004
        /*0032*/ 	.short	0x0020
        /*0034*/ 	.byte	0x00, 0xf5, 0x21, 0x00


	//----- nvinfo : EIATTR_KPARAM_INFO
	.align		4
.L_43:
        /*0038*/ 	.byte	0x04, 0x17
        /*003a*/ 	.short	(.L_45 - .L_44)
.L_44:
        /*003c*/ 	.word	0x00000000
        /*0040*/ 	.short	0x0003
        /*0042*/ 	.short	0x0018
        /*0044*/ 	.byte	0x00, 0xf0, 0x11, 0x00


	//----- nvinfo : EIATTR_KPARAM_INFO
	.align		4
.L_45:
        /*0048*/ 	.byte	0x04, 0x17
        /*004a*/ 	.short	(.L_47 - .L_46)
.L_46:
        /*004c*/ 	.word	0x00000000
        /*0050*/ 	.short	0x0002
        /*0052*/ 	.short	0x0010
        /*0054*/ 	.byte	0x00, 0xf5, 0x21, 0x00


	//----- nvinfo : EIATTR_KPARAM_INFO
	.align		4
.L_47:
        /*0058*/ 	.byte	0x04, 0x17
        /*005a*/ 	.short	(.L_49 - .L_48)
.L_48:
        /*005c*/ 	.word	0x00000000
        /*0060*/ 	.short	0x0001
        /*0062*/ 	.short	0x0008
        /*0064*/ 	.byte	0x00, 0xf5, 0x21, 0x00


	//----- nvinfo : EIATTR_KPARAM_INFO
	.align		4
.L_49:
        /*0068*/ 	.byte	0x04, 0x17
        /*006a*/ 	.short	(.L_51 - .L_50)
.L_50:
        /*006c*/ 	.word	0x00000000
        /*0070*/ 	.short	0x0000
        /*0072*/ 	.short	0x0000
        /*0074*/ 	.byte	0x00, 0xf5, 0x21, 0x00


	//----- nvinfo : EIATTR_SPARSE_MMA_MASK
	.align		4
.L_51:
        /*0078*/ 	.byte	0x03, 0x50
        /*007a*/ 	.short	0x0000


	//----- nvinfo : EIATTR_MAXREG_COUNT
	.align		4
        /*007c*/ 	.byte	0x03, 0x1b
        /*007e*/ 	.short	0x00ff


	//----- nvinfo : EIATTR_NUM_BARRIERS
	.align		4
        /*0080*/ 	.byte	0x02, 0x4c
        /*0082*/ 	.byte	0x01
	.zero		1


	//----- nvinfo : EIATTR_MERCURY_ISA_VERSION
	.align		4
        /*0084*/ 	.byte	0x03, 0x5f
        /*0086*/ 	.short	0x0101


	//----- nvinfo : EIATTR_COOP_GROUP_MASK_REGIDS
	.align		4
        /*0088*/ 	.byte	0x04, 0x29
        /*008a*/ 	.short	(.L_53 - .L_52)


	//   ....[0]....
.L_52:
        /*008c*/ 	.word	0xffffffff


	//   ....[1]....
        /*0090*/ 	.word	0xffffffff


	//   ....[2]....
        /*0094*/ 	.word	0xffffffff


	//   ....[3]....
        /*0098*/ 	.word	0xffffffff


	//   ....[4]....
        /*009c*/ 	.word	0xffffffff


	//   ....[5]....
        /*00a0*/ 	.word	0xffffffff


	//   ....[6]....
        /*00a4*/ 	.word	0xffffffff


	//   ....[7]....
        /*00a8*/ 	.word	0xffffffff


	//   ....[8]....
        /*00ac*/ 	.word	0xffffffff


	//   ....[9]....
        /*00b0*/ 	.word	0xffffffff


	//   ....[10]....
        /*00b4*/ 	.word	0xffffffff


	//   ....[11]....
        /*00b8*/ 	.word	0xffffffff


	//   ....[12]....
        /*00bc*/ 	.word	0xffffffff


	//   ....[13]....
        /*00c0*/ 	.word	0xffffffff


	//   ....[14]....
        /*00c4*/ 	.word	0xffffffff


	//   ....[15]....
        /*00c8*/ 	.word	0xffffffff


	//   ....[16]....
        /*00cc*/ 	.word	0xffffffff


	//   ....[17]....
        /*00d0*/ 	.word	0xffffffff


	//   ....[18]....
        /*00d4*/ 	.word	0xffffffff


	//   ....[19]....
        /*00d8*/ 	.word	0xffffffff


	//   ....[20]....
        /*00dc*/ 	.word	0xffffffff


	//   ....[21]....
        /*00e0*/ 	.word	0xffffffff


	//   ....[22]....
        /*00e4*/ 	.word	0xffffffff


	//   ....[23]....
        /*00e8*/ 	.word	0xffffffff


	//   ....[24]....
        /*00ec*/ 	.word	0xffffffff


	//   ....[25]....
        /*00f0*/ 	.word	0xffffffff


	//   ....[26]....
        /*00f4*/ 	.word	0xffffffff


	//   ....[27]....
        /*00f8*/ 	.word	0xffffffff


	//   ....[28]....
        /*00fc*/ 	.word	0xffffffff


	//   ....[29]....
        /*0100*/ 	.word	0xffffffff


	//----- nvinfo : EIATTR_COOP_GROUP_INSTR_OFFSETS
	.align		4
.L_53:
        /*0104*/ 	.byte	0x04, 0x28
        /*0106*/ 	.short	(.L_55 - .L_54)


	//   ....[0]....
.L_54:
        /*0108*/ 	.word	0x000005f0


	//   ....[1]....
        /*010c*/ 	.word	0x00000610


	//   ....[2]....
        /*0110*/ 	.word	0x00000630


	//   ....[3]....
        /*0114*/ 	.word	0x00000650


	//   ....[4]....
        /*0118*/ 	.word	0x00000680


	//   ....[5]....
        /*011c*/ 	.word	0x00000940


	//   ....[6]....
        /*0120*/ 	.word	0x00000960


	//   ....[7]....
        /*0124*/ 	.word	0x00000980


	//   ....[8]....
        /*0128*/ 	.word	0x000009a0


	//   ....[9]....
        /*012c*/ 	.word	0x000009c0


	//   ....[10]....
        /*0130*/ 	.word	0x00000cf0


	//   ....[11]....
        /*0134*/ 	.word	0x00000d10


	//   ....[12]....
        /*0138*/ 	.word	0x00000d30


	//   ....[13]....
        /*013c*/ 	.word	0x00000d50


	//   ....[14]....
        /*0140*/ 	.word	0x00000d70


	//   ....[15]....
        /*0144*/ 	.word	0x000013a0


	//   ....[16]....
        /*0148*/ 	.word	0x000013c0


	//   ....[17]....
        /*014c*/ 	.word	0x000013e0


	//   ....[18]....
        /*0150*/ 	.word	0x00001400


	//   ....[19]....
        /*0154*/ 	.word	0x00001420


	//   ....[20]....
        /*0158*/ 	.word	0x00001690


	//   ....[21]....
        /*015c*/ 	.word	0x000016f0


	//   ....[22]....
        /*0160*/ 	.word	0x00001710


	//   ....[23]....
        /*0164*/ 	.word	0x00001730


	//   ....[24]....
        /*0168*/ 	.word	0x00001750


	//   ....[25]....
        /*016c*/ 	.word	0x00001b00


	//   ....[26]....
        /*0170*/ 	.word	0x00001b20


	//   ....[27]....
        /*0174*/ 	.word	0x00001b40


	//   ....[28]....
        /*0178*/ 	.word	0x00001b60


	//   ....[29]....
        /*017c*/ 	.word	0x00001b80


	//----- nvinfo : EIATTR_VRC_CTA_INIT_COUNT
	.align		4
.L_55:
        /*0180*/ 	.byte	0x02, 0x4a
	.zero		1
	.zero		1


	//----- nvinfo : EIATTR_EXIT_INSTR_OFFSETS
	.align		4
        /*0184*/ 	.byte	0x04, 0x1c
        /*0186*/ 	.short	(.L_57 - .L_56)


	//   ....[0]....
.L_56:
        /*0188*/ 	.word	0x00000050


	//   ....[1]....
        /*018c*/ 	.word	0x00002730


	//----- nvinfo : EIATTR_CRS_STACK_SIZE
	.align		4
.L_57:
        /*0190*/ 	.byte	0x04, 0x1e
        /*0192*/ 	.short	(.L_59 - .L_58)
.L_58:
        /*0194*/ 	.word	0x00000000


	//----- nvinfo : EIATTR_CBANK_PARAM_SIZE
	.align		4
.L_59:
        /*0198*/ 	.byte	0x03, 0x19
        /*019a*/ 	.short	0x0030


	//----- nvinfo : EIATTR_PARAM_CBANK
	.align		4
        /*019c*/ 	.byte	0x04, 0x0a
        /*019e*/ 	.short	(.L_61 - .L_60)
	.align		4
.L_60:
        /*01a0*/ 	.word	index@(.nv.constant0._Z15LayerNormKernelI6__halffEvPKT_PKT0_S6_S4_PS1_ii)
        /*01a4*/ 	.short	0x0380
        /*01a6*/ 	.short	0x0030


	//----- nvinfo : EIATTR_SW_WAR
	.align		4
.L_61:
        /*01a8*/ 	.byte	0x04, 0x36
        /*01aa*/ 	.short	(.L_63 - .L_62)
.L_62:
        /*01ac*/ 	.word	0x00000008
.L_63:


//--------------------- .nv.callgraph             --------------------------
	.section	.nv.callgraph,"",@"SHT_CUDA_CALLGRAPH"
	.align	4
	.sectionentsize	8
	.align		4
        /*0000*/ 	.word	0x00000000
	.align		4
        /*0004*/ 	.word	0xffffffff
	.align		4
        /*0008*/ 	.word	0x00000000
	.align		4
        /*000c*/ 	.word	0xfffffffe
	.align		4
        /*0010*/ 	.word	0x00000000
	.align		4
        /*0014*/ 	.word	0xfffffffd
	.align		4
        /*0018*/ 	.word	0x00000000
	.align		4
        /*001c*/ 	.word	0xfffffffc


//--------------------- .nv.constant4             --------------------------
	.section	.nv.constant4,"a",@progbits
	.align	8
	.align		8
.nv.constant4:
        /*0000*/ 	.dword	_ZN30_INTERNAL_338f1502_4_k_cu_main4cuda3std3__45__cpo5beginE
	.align		8
        /*0008*/ 	.dword	_ZN30_INTERNAL_338f1502_4_k_cu_main4cuda3std3__45__cpo3endE
	.align		8
        /*0010*/ 	.dword	_ZN30_INTERNAL_338f1502_4_k_cu_main4cuda3std3__45__cpo6cbeginE
	.align		8
        /*0018*/ 	.dword	_ZN30_INTERNAL_338f1502_4_k_cu_main4cuda3std3__45__cpo4cendE
	.align		8
        /*0020*/ 	.dword	_ZN30_INTERNAL_338f1502_4_k_cu_main4cuda3std3__45__cpo6rbeginE
	.align		8
        /*0028*/ 	.dword	_ZN30_INTERNAL_338f1502_4_k_cu_main4cuda3std3__45__cpo4rendE
	.align		8
        /*0030*/ 	.dword	_ZN30_INTERNAL_338f1502_4_k_cu_main4cuda3std3__45__cpo7crbeginE
	.align		8
        /*0038*/ 	.dword	_ZN30_INTERNAL_338f1502_4_k_cu_main4cuda3std3__45__cpo5crendE
	.align		8
        /*0040*/ 	.dword	_ZN30_INTERNAL_338f1502_4_k_cu_main4cuda3std3__432_GLOBAL__N__338f1502_4_k_cu_main6ignoreE
	.align		8
        /*0048*/ 	.dword	_ZN30_INTERNAL_338f1502_4_k_cu_main4cuda3std3__419piecewise_constructE
	.align		8
        /*0050*/ 	.dword	_ZN30_INTERNAL_338f1502_4_k_cu_main4cuda3std3__48in_placeE
	.align		8
        /*0058*/ 	.dword	_ZN30_INTERNAL_338f1502_4_k_cu_main4cuda3std3__420unreachable_sentinelE
	.align		8
        /*0060*/ 	.dword	_ZN30_INTERNAL_338f1502_4_k_cu_main4cuda3std6ranges3__45__cpo4swapE
	.align		8
        /*0068*/ 	.dword	_ZN30_INTERNAL_338f1502_4_k_cu_main4cuda3std6ranges3__45__cpo9iter_moveE
	.align		8
        /*0070*/ 	.dword	_ZN30_INTERNAL_338f1502_4_k_cu_main4cuda3std6ranges3__45__cpo5beginE
	.align		8
        /*0078*/ 	.dword	_ZN30_INTERNAL_338f1502_4_k_cu_main4cuda3std6ranges3__45__cpo3endE
	.align		8
        /*0080*/ 	.dword	_ZN30_INTERNAL_338f1502_4_k_cu_main4cuda3std6ranges3__45__cpo6cbeginE
	.align		8
        /*0088*/ 	.dword	_ZN30_INTERNAL_338f1502_4_k_cu_main4cuda3std6ranges3__45__cpo4cendE
	.align		8
        /*0090*/ 	.dword	_ZN30_INTERNAL_338f1502_4_k_cu_main4cuda3std6ranges3__45__cpo7advanceE
	.align		8
        /*0098*/ 	.dword	_ZN30_INTERNAL_338f1502_4_k_cu_main4cuda3std6ranges3__45__cpo9iter_swapE
	.align		8
        /*00a0*/ 	.dword	_ZN30_INTERNAL_338f1502_4_k_cu_main4cuda3std6ranges3__45__cpo4nextE
	.align		8
        /*00a8*/ 	.dword	_ZN30_INTERNAL_338f1502_4_k_cu_main4cuda3std6ranges3__45__cpo4prevE
	.align		8
        /*00b0*/ 	.dword	_ZN30_INTERNAL_338f1502_4_k_cu_main4cuda3std6ranges3__45__cpo4dataE
	.align		8
        /*00b8*/ 	.dword	_ZN30_INTERNAL_338f1502_4_k_cu_main4cuda3std6ranges3__45__cpo5cdataE
	.align		8
        /*00c0*/ 	.dword	_ZN30_INTERNAL_338f1502_4_k_cu_main4cuda3std6ranges3__45__cpo4sizeE
	.align		8
        /*00c8*/ 	.dword	_ZN30_INTERNAL_338f1502_4_k_cu_main4cuda3std6ranges3__45__cpo5ssizeE
	.align		8
        /*00d0*/ 	.dword	_ZN30_INTERNAL_338f1502_4_k_cu_main4cuda3std6ranges3__45__cpo8distanceE
	.align		8
        /*00d8*/ 	.dword	_ZN30_INTERNAL_338f1502_4_k_cu_main6thrust24THRUST_300001_SM_1000_NS6system6detail10sequential3seqE


//--------------------- .text._Z15LayerNormKernelI6__halffEvPKT_PKT0_S6_S4_PS1_ii --------------------------
	.section	.text._Z15LayerNormKernelI6__halffEvPKT_PKT0_S6_S4_PS1_ii,"ax",@progbits
	.align	128
        .global         _Z15LayerNormKernelI6__halffEvPKT_PKT0_S6_S4_PS1_ii
        .type           _Z15LayerNormKernelI6__halffEvPKT_PKT0_S6_S4_PS1_ii,@function
        .size           _Z15LayerNormKernelI6__halffEvPKT_PKT0_S6_S4_PS1_ii,(.L_x_35 - _Z15LayerNormKernelI6__halffEvPKT_PKT0_S6_S4_PS1_ii)
        .other          _Z15LayerNormKernelI6__halffEvPKT_PKT0_S6_S4_PS1_ii,@"STO_CUDA_ENTRY STV_DEFAULT"
_Z15LayerNormKernelI6__halffEvPKT_PKT0_S6_S4_PS1_ii:
.text._Z15LayerNormKernelI6__halffEvPKT_PKT0_S6_S4_PS1_ii:
[----:B------:R-:W-:Y:S08]  /*0000*/  LDC R1, c[0x0][0x37c] ;  /* 0x0000df00ff017b82 */ /* 0x000ff00000000800 */
[----:B------:R-:W0:Y:S08]  /*0010*/  S2UR UR8, SR_CTAID.X ;  /* 0x00000000000879c3 */ /* 0x000e300000002500 */
[----:B------:R-:W0:Y:S08]  /*0020*/  LDC R0, c[0x0][0x3a8] ;  /* 0x0000ea00ff007b82 */ /* 0x000e300000000800 */
[----:B------:R-:W1:Y:S01]  /*0030*/  LDC R4, c[0x0][0x360] ;  /* 0x0000d800ff047b82 */ /* 0x000e620000000800 */
[----:B0-----:R-:W-:-:S13]  /*0040*/  ISETP.LE.AND P0, PT, R0, UR8, PT ;  /* 0x0000000800007c0c */ /* 0x001fda000bf03270 */
[----:B-1----:R-:W-:Y:S05]  /*0050*/  @P0 EXIT ;  /* 0x000000000000094d */ /* 0x002fea0003800000 */
[----:B------:R-:W0:Y:S01]  /*0060*/  I2F.U32.RP R6, R4 ;  /* 0x0000000400067306 */ /* 0x000e220000209000 */
[----:B------:R-:W1:Y:S01]  /*0070*/  S2R R5, SR_TID.X ;  /* 0x0000000000057919 */ /* 0x000e620000002100 */
[----:B------:R-:W2:Y:S01]  /*0080*/  LDCU UR4, c[0x0][0x3ac] ;  /* 0x00007580ff0477ac */ /* 0x000ea20008000800 */
[----:B------:R-:W1:Y:S01]  /*0090*/  LDC.64 R12, c[0x0][0x388] ;  /* 0x0000e200ff0c7b82 */ /* 0x000e620000000a00 */
[----:B------:R-:W-:Y:S01]  /*00a0*/  ISETP.NE.U32.AND P2, PT, R4, RZ, PT ;  /* 0x000000ff0400720c */ /* 0x000fe20003f45070 */
[----:B------:R-:W3:Y:S06]  /*00b0*/  LDCU.64 UR10, c[0x0][0x358] ;  /* 0x00006b00ff0a77ac */ /* 0x000eec0008000a00 */
[----:B------:R-:W4:Y:S01]  /*00c0*/  S2UR UR6, SR_CgaCtaId ;  /* 0x00000000000679c3 */ /* 0x000f220000008800 */
[----:B0-----:R-:W0:Y:S02]  /*00d0*/  MUFU.RCP R6, R6 ;  /* 0x0000000600067308 */ /* 0x001e240000001000 */
[----:B0-----:R-:W-:Y:S01]  /*00e0*/  IADD3 R2, PT, PT, R6, 0xffffffe, RZ ;  /* 0x0ffffffe06027810 */ /* 0x001fe20007ffe0ff */
[C---:B-1----:R-:W-:Y:S01]  /*00f0*/  IMAD.WIDE.U32 R12, R5.reuse, 0x4, R12 ;  /* 0x00000004050c7825 */ /* 0x042fe200078e000c */
[----:B------:R-:W-:-:S04]  /*0100*/  IADD3 R0, PT, PT, R5, R4, RZ ;  /* 0x0000000405007210 */ /* 0x000fc80007ffe0ff */
[----:B------:R0:W1:Y:S01]  /*0110*/  F2I.FTZ.U32.TRUNC.NTZ R3, R2 ;  /* 0x0000000200037305 */ /* 0x000062000021f000 */
[C---:B--2---:R-:W-:Y:S02]  /*0120*/  ISETP.GE.AND P0, PT, R0.reuse, UR4, PT ;  /* 0x0000000400007c0c */ /* 0x044fe4000bf06270 */
[----:B------:R-:W-:Y:S01]  /*0130*/  VIMNMX R7, PT, PT, R0, UR4, !PT ;  /* 0x0000000400077c48 */ /* 0x000fe2000ffe0100 */
[----:B------:R-:W-:Y:S01]  /*0140*/  UIADD3 UR4, UPT, UPT, UR4, 0x3ff, URZ ;  /* 0x000003ff04047890 */ /* 0x000fe2000fffe0ff */
[----:B------:R-:W-:Y:S01]  /*0150*/  SEL R6, RZ, 0x1, P0 ;  /* 0x00000001ff067807 */ /* 0x000fe20000000000 */
[----:B0-----:R-:W-:-:S03]  /*0160*/  HFMA2 R2, -RZ, RZ, 0, 0 ;  /* 0x00000000ff027431 */ /* 0x001fc600000001ff */
[----:B------:R-:W-:Y:S01]  /*0170*/  IADD3 R7, PT, PT, R7, -R0, -R6 ;  /* 0x8000000007077210 */ /* 0x000fe20007ffe806 */
[----:B------:R-:W-:Y:S01]  /*0180*/  USHF.R.S32.HI UR5, URZ, 0x1f, UR4 ;  /* 0x0000001fff057899 */ /* 0x000fe20008011404 */
[----:B-1----:R-:W-:-:S03]  /*0190*/  IADD3 R9, PT, PT, RZ, -R3, RZ ;  /* 0x80000003ff097210 */ /* 0x002fc60007ffe0ff */
[----:B------:R-:W-:-:S03]  /*01a0*/  ULEA.HI UR5, UR5, UR4, URZ, 0xa ;  /* 0x0000000405057291 */ /* 0x000fc6000f8f50ff */
[----:B------:R-:W-:Y:S01]  /*01b0*/  UMOV UR4, 0x400 ;  /* 0x0000040000047882 */ /* 0x000fe20000000000 */
[----:B------:R-:W-:Y:S01]  /*01c0*/  IMAD R9, R9, R4, RZ ;  /* 0x0000000409097224 */ /* 0x000fe200078e02ff */
[----:B------:R-:W-:Y:S02]  /*01d0*/  USHF.R.S32.HI UR5, URZ, 0xa, UR5 ;  /* 0x0000000aff057899 */ /* 0x000fe40008011405 */
[----:B----4-:R-:W-:Y:S01]  /*01e0*/  ULEA UR6, UR6, UR4, 0x18 ;  /* 0x0000000406067291 */ /* 0x010fe2000f8ec0ff */
[----:B------:R-:W-:Y:S01]  /*01f0*/  IMAD.HI.U32 R8, R3, R9, R2 ;  /* 0x0000000903087227 */ /* 0x000fe200078e0002 */
[----:B------:R-:W-:Y:S01]  /*0200*/  UISETP.LT.AND UP0, UPT, UR5, 0x1, UPT ;  /* 0x000000010500788c */ /* 0x000fe2000bf01270 */
[----:B------:R-:W-:-:S03]  /*0210*/  SHF.R.U32.HI R2, RZ, 0x3, R5 ;  /* 0x00000003ff027819 */ /* 0x000fc60000011605 */
[----:B------:R-:W-:Y:S01]  /*0220*/  USEL UR5, UR5, 0x1, !UP0 ;  /* 0x0000000105057887 */ /* 0x000fe2000c000000 */
[----:B------:R-:W-:Y:S01]  /*0230*/  IMAD.HI.U32 R3, R8, R7, RZ ;  /* 0x0000000708037227 */ /* 0x000fe200078e00ff */
[----:B------:R-:W-:Y:S02]  /*0240*/  LOP3.LUT R2, R2, 0x7c, RZ, 0xc0, !PT ;  /* 0x0000007c02027812 */ /* 0x000fe400078ec0ff */
[----:B------:R-:W-:Y:S02]  /*0250*/  UIADD3 UR12, UPT, UPT, UR5, -0x1, URZ ;  /* 0xffffffff050c7890 */ /* 0x000fe4000fffe0ff */
[----:B------:R-:W-:Y:S01]  /*0260*/  IADD3 R0, PT, PT, -R3, RZ, RZ ;  /* 0x000000ff03007210 */ /* 0x000fe20007ffe1ff */
[----:B------:R-:W-:Y:S02]  /*0270*/  ULOP3.LUT UR13, UR5, 0x1, URZ, 0xc0, !UPT ;  /* 0x00000001050d7892 */ /* 0x000fe4000f8ec0ff */
[----:B------:R-:W-:Y:S02]  /*0280*/  ULOP3.LUT UR7, UR5, 0x1ffffe, URZ, 0xc0, !UPT ;  /* 0x001ffffe05077892 */ /* 0x000fe4000f8ec0ff */
[----:B------:R-:W-:Y:S01]  /*0290*/  IMAD R7, R4, R0, R7 ;  /* 0x0000000004077224 */ /* 0x000fe200078e0207 */
[----:B------:R-:W-:-:S04]  /*02a0*/  UMOV UR5, UR8 ;  /* 0x0000000800057c82 */ /* 0x000fc80008000000 */
[----:B------:R-:W-:-:S13]  /*02b0*/  ISETP.GE.U32.AND P0, PT, R7, R4, PT ;  /* 0x000000040700720c */ /* 0x000fda0003f06070 */
[-C--:B------:R-:W-:Y:S02]  /*02c0*/  @P0 IADD3 R7, PT, PT, R7, -R4.reuse, RZ ;  /* 0x8000000407070210 */ /* 0x080fe40007ffe0ff */
[----:B------:R-:W-:Y:S02]  /*02d0*/  @P0 IADD3 R3, PT, PT, R3, 0x1, RZ ;  /* 0x0000000103030810 */ /* 0x000fe40007ffe0ff */
[----:B------:R-:W-:-:S13]  /*02e0*/  ISETP.GE.U32.AND P1, PT, R7, R4, PT ;  /* 0x000000040700720c */ /* 0x000fda0003f26070 */
[----:B------:R-:W-:Y:S02]  /*02f0*/  @P1 IADD3 R3, PT, PT, R3, 0x1, RZ ;  /* 0x0000000103031810 */ /* 0x000fe40007ffe0ff */
[----:B------:R-:W-:-:S04]  /*0300*/  @!P2 LOP3.LUT R3, RZ, R4, RZ, 0x33, !PT ;  /* 0x00000004ff03a212 */ /* 0x000fc800078e33ff */
[----:B---3--:R-:W-:-:S07]  /*0310*/  IADD3 R3, PT, PT, R6, R3, RZ ;  /* 0x0000000306037210 */ /* 0x008fce0007ffe0ff */
.L_x_25:
[----:B0-----:R-:W0:Y:S01]  /*0320*/  LDCU UR4, c[0x0][0x3ac] ;  /* 0x00007580ff0477ac */ /* 0x001e220008000800 */
[----:B-1----:R-:W1:Y:S01]  /*0330*/  LDC.64 R6, c[0x0][0x380] ;  /* 0x0000e000ff067b82 */ /* 0x002e620000000a00 */
[----:B---3--:R-:W-:Y:S02]  /*0340*/  MOV R20, RZ ;  /* 0x000000ff00147202 */ /* 0x008fe40000000f00 */
[----:B0---4-:R-:W-:-:S04]  /*0350*/  MOV R16, UR4 ;  /* 0x0000000400107c02 */ /* 0x011fc80008000f00 */
[C---:B------:R-:W-:Y:S01]  /*0360*/  ISETP.GE.AND P2, PT, R16.reuse, 0x1, PT ;  /* 0x000000011000780c */ /* 0x040fe20003f46270 */
[----:B------:R-:W-:-:S04]  /*0370*/  IMAD R0, R16, UR5, RZ ;  /* 0x0000000510007c24 */ /* 0x000fc8000f8e02ff */
[----:B-1----:R-:W-:-:S08]  /*0380*/  IMAD.WIDE R6, R0, 0x2, R6 ;  /* 0x0000000200067825 */ /* 0x002fd000078e0206 */
[----:B------:R-:W-:Y:S05]  /*0390*/  @!P2 BRA `(.L_x_0) ;  /* 0x0000000800c8a947 */ /* 0x000fea0003800000 */
[----:B------:R-:W0:Y:S01]  /*03a0*/  S2R R14, SR_LANEID ;  /* 0x00000000000e7919 */ /* 0x000e220000000000 */
[----:B------:R-:W-:Y:S01]  /*03b0*/  UISETP.NE.AND UP0, UPT, UR12, URZ, UPT ;  /* 0x000000ff0c00728c */ /* 0x000fe2000bf05270 */
[----:B------:R-:W-:Y:S01]  /*03c0*/  HFMA2 R20, -RZ, RZ, 0, 0 ;  /* 0x00000000ff147431 */ /* 0x000fe200000001ff */
[----:B------:R-:W-:-:S07]  /*03d0*/  MOV R15, R5 ;  /* 0x00000005000f7202 */ /* 0x000fce0000000f00 */
[----:B------:R-:W-:Y:S05]  /*03e0*/  BRA.U !UP0, `(.L_x_1) ;  /* 0x0000000508d47547 */ /* 0x000fea000b800000 */
[----:B------:R-:W1:Y:S01]  /*03f0*/  LDC R16, c[0x0][0x3ac] ;  /* 0x0000eb00ff107b82 */ /* 0x000e620000000800 */
[----:B------:R-:W-:Y:S01]  /*0400*/  LEA R17, R5, 0x400, 0x2 ;  /* 0x0000040005117811 */ /* 0x000fe200078e10ff */
[----:B------:R-:W-:Y:S01]  /*0410*/  UIADD3 UR9, UPT, UPT, -UR7, URZ, URZ ;  /* 0x000000ff07097290 */ /* 0x000fe2000fffe1ff */
[----:B------:R-:W-:Y:S02]  /*0420*/  MOV R20, RZ ;  /* 0x000000ff00147202 */ /* 0x000fe40000000f00 */
[----:B------:R-:W-:-:S09]  /*0430*/  MOV R15, R5 ;  /* 0x00000005000f7202 */ /* 0x000fd20000000f00 */
.L_x_6:
[C---:B------:R-:W-:Y:S02]  /*0440*/  IADD3 R9, PT, PT, R17.reuse, -0x400, RZ ;  /* 0xfffffc0011097810 */ /* 0x040fe40007ffe0ff */
[C---:B------:R-:W-:Y:S02]  /*0450*/  IADD3 R11, PT, PT, R17.reuse, -0x3ff, RZ ;  /* 0xfffffc01110b7810 */ /* 0x040fe40007ffe0ff */
[C---:B------:R-:W-:Y:S02]  /*0460*/  IADD3 R19, PT, PT, R17.reuse, -0x3fe, RZ ;  /* 0xfffffc0211137810 */ /* 0x040fe40007ffe0ff */
[----:B0-----:R-:W-:Y:S02]  /*0470*/  IADD3 R21, PT, PT, R17, -0x3fd, RZ ;  /* 0xfffffc0311157810 */ /* 0x001fe40007ffe0ff */
[CC--:B-1----:R-:W-:Y:S01]  /*0480*/  ISETP.GE.AND P0, PT, R9.reuse, R16.reuse, PT ;  /* 0x000000100900720c */ /* 0x0c2fe20003f06270 */
[----:B------:R-:W-:Y:S01]  /*0490*/  IMAD.WIDE.U32 R8, R9, 0x2, R6 ;  /* 0x0000000209087825 */ /* 0x000fe200078e0006 */
[----:B------:R-:W-:-:S02]  /*04a0*/  ISETP.GE.AND P1, PT, R11, R16, PT ;  /* 0x000000100b00720c */ /* 0x000fc40003f26270 */
[-C--:B------:R-:W-:Y:S02]  /*04b0*/  ISETP.GE.AND P3, PT, R19, R16.reuse, PT ;  /* 0x000000101300720c */ /* 0x080fe40003f66270 */
[----:B------:R-:W-:-:S07]  /*04c0*/  ISETP.GE.AND P4, PT, R21, R16, PT ;  /* 0x000000101500720c */ /* 0x000fce0003f86270 */
[----:B------:R-:W2:Y:S04]  /*04d0*/  @!P0 LDG.E.U16.CONSTANT R24, desc[UR10][R8.64] ;  /* 0x0000000a08188981 */ /* 0x000ea8000c1e9500 */
[----:B------:R-:W3:Y:S04]  /*04e0*/  @!P1 LDG.E.U16.CONSTANT R18, desc[UR10][R8.64+0x2] ;  /* 0x0000020a08129981 */ /* 0x000ee8000c1e9500 */
[----:B------:R-:W4:Y:S04]  /*04f0*/  @!P3 LDG.E.U16.CONSTANT R21, desc[UR10][R8.64+0x4] ;  /* 0x0000040a0815b981 */ /* 0x000f28000c1e9500 */
[----:B------:R-:W5:Y:S01]  /*0500*/  @!P4 LDG.E.U16.CONSTANT R23, desc[UR10][R8.64+0x6] ;  /* 0x0000060a0817c981 */ /* 0x000f62000c1e9500 */
[----:B------:R-:W-:Y:S01]  /*0510*/  HFMA2 R19, -RZ, RZ, 0, 0 ;  /* 0x00000000ff137431 */ /* 0x000fe200000001ff */
[----:B------:R-:W-:-:S02]  /*0520*/  CS2R R10, SRZ ;  /* 0x00000000000a7805 */ /* 0x000fc4000001ff00 */
[----:B------:R-:W-:Y:S01]  /*0530*/  MOV R22, RZ ;  /* 0x000000ff00167202 */ /* 0x000fe20000000f00 */
[----:B------:R-:W-:Y:S01]  /*0540*/  UIADD3 UR9, UPT, UPT, UR9, 0x2, URZ ;  /* 0x0000000209097890 */ /* 0x000fe2000fffe0ff */
[----:B------:R-:W-:Y:S03]  /*0550*/  BSSY.RECONVERGENT B0, `(.L_x_2) ;  /* 0x0000025000007945 */ /* 0x000fe60003800200 */
[----:B------:R-:W-:Y:S01]  /*0560*/  UISETP.NE.AND UP0, UPT, UR9, URZ, UPT ;  /* 0x000000ff0900728c */ /* 0x000fe2000bf05270 */
[----:B--2---:R-:W-:Y:S02]  /*0570*/  @!P0 HADD2.F32 R10, -RZ, R24.H0_H0 ;  /* 0x20000018ff0a8230 */ /* 0x004fe40000004100 */
[----:B---3--:R-:W-:Y:S01]  /*0580*/  @!P1 HADD2.F32 R11, -RZ, R18.H0_H0 ;  /* 0x20000012ff0b9230 */ /* 0x008fe20000004100 */
[----:B0-----:R-:W-:Y:S01]  /*0590*/  ISETP.NE.AND P1, PT, R14, RZ, PT ;  /* 0x000000ff0e00720c */ /* 0x001fe20003f25270 */
[----:B----4-:R-:W-:-:S03]  /*05a0*/  @!P3 HADD2.F32 R19, -RZ, R21.H0_H0 ;  /* 0x20000015ff13b230 */ /* 0x010fc60000004100 */
[----:B------:R-:W-:Y:S01]  /*05b0*/  FADD R10, R11, R10 ;  /* 0x0000000a0b0a7221 */ /* 0x000fe20000000000 */
[----:B-----5:R-:W-:-:S05]  /*05c0*/  @!P4 HADD2.F32 R22, -RZ, R23.H0_H0 ;  /* 0x20000017ff16c230 */ /* 0x020fca0000004100 */
[----:B------:R-:W-:-:S04]  /*05d0*/  FADD R19, R22, R19 ;  /* 0x0000001316137221 */ /* 0x000fc80000000000 */
[----:B------:R-:W-:-:S05]  /*05e0*/  FADD R10, R10, R19 ;  /* 0x000000130a0a7221 */ /* 0x000fca0000000000 */
[----:B------:R-:W0:Y:S02]  /*05f0*/  SHFL.DOWN P0, R9, R10, 0x1, 0x1f ;  /* 0x08201f000a097f89 */ /* 0x000e240000000000 */
[----:B0-----:R-:W-:-:S05]  /*0600*/  @P0 FADD R9, R10, R9 ;  /* 0x000000090a090221 */ /* 0x001fca0000000000 */
[----:B------:R-:W0:Y:S02]  /*0610*/  SHFL.DOWN P0, R8, R9, 0x2, 0x1f ;  /* 0x08401f0009087f89 */ /* 0x000e240000000000 */
[----:B0-----:R-:W-:-:S05]  /*0620*/  @P0 FADD R8, R9, R8 ;  /* 0x0000000809080221 */ /* 0x001fca0000000000 */
[----:B------:R-:W0:Y:S02]  /*0630*/  SHFL.DOWN P0, R11, R8, 0x4, 0x1f ;  /* 0x08801f00080b7f89 */ /* 0x000e240000000000 */
[----:B0-----:R-:W-:-:S05]  /*0640*/  @P0 FADD R11, R8, R11 ;  /* 0x0000000b080b0221 */ /* 0x001fca0000000000 */
[----:B------:R-:W0:Y:S02]  /*0650*/  SHFL.DOWN P0, R18, R11, 0x8, 0x1f ;  /* 0x09001f000b127f89 */ /* 0x000e240000000000 */
[----:B0-----:R-:W-:Y:S01]  /*0660*/  @P0 FADD R18, R11, R18 ;  /* 0x000000120b120221 */ /* 0x001fe20000000000 */
[----:B------:R-:W-:-:S04]  /*0670*/  ISETP.NE.AND P0, PT, R5, RZ, PT ;  /* 0x000000ff0500720c */ /* 0x000fc80003f05270 */
[----:B------:R-:W0:Y:S02]  /*0680*/  SHFL.DOWN P3, R21, R18, 0x10, 0x1f ;  /* 0x0a001f0012157f89 */ /* 0x000e240000060000 */
[----:B0-----:R-:W-:-:S05]  /*0690*/  @P3 FADD R21, R18, R21 ;  /* 0x0000001512153221 */ /* 0x001fca0000000000 */
[----:B------:R0:W-:Y:S01]  /*06a0*/  @!P1 STS [R2+UR6+0x8], R21 ;  /* 0x0000081502009988 */ /* 0x0001e20008000806 */
[----:B------:R-:W-:Y:S06]  /*06b0*/  BAR.SYNC.DEFER_BLOCKING 0x0 ;  /* 0x0000000000007b1d */ /* 0x000fec0000010000 */
[----:B------:R-:W-:Y:S05]  /*06c0*/  @P0 BRA `(.L_x_3) ;  /* 0x0000000000340947 */ /* 0x000fea0003800000 */
[----:B------:R-:W1:Y:S01]  /*06d0*/  S2UR UR8, SR_CgaCtaId ;  /* 0x00000000000879c3 */ /* 0x000e620000008800 */
[----:B------:R-:W-:Y:S02]  /*06e0*/  UMOV UR4, 0x400 ;  /* 0x0000040000047882 */ /* 0x000fe40000000000 */
[----:B-1----:R-:W-:-:S09]  /*06f0*/  ULEA UR4, UR8, UR4, 0x18 ;  /* 0x0000000408047291 */ /* 0x002fd2000f8ec0ff */
[----:B------:R-:W0:Y:S04]  /*0700*/  LDS R22, [UR4+0xc] ;  /* 0x00000c04ff167984 */ /* 0x000e280008000800 */
[----:B------:R-:W1:Y:S04]  /*0710*/  LDS.128 R8, [UR4+0x10] ;  /* 0x00001004ff087984 */ /* 0x000e680008000c00 */
[----:B------:R-:W2:Y:S01]  /*0720*/  LDS.64 R18, [UR4+0x20] ;  /* 0x00002004ff127984 */ /* 0x000ea20008000a00 */
[----:B0-----:R-:W-:-:S04]  /*0730*/  FADD R21, R21, R22 ;  /* 0x0000001615157221 */ /* 0x001fc80000000000 */
[----:B-1----:R-:W-:-:S04]  /*0740*/  FADD R8, R21, R8 ;  /* 0x0000000815087221 */ /* 0x002fc80000000000 */
[----:B------:R-:W-:-:S04]  /*0750*/  FADD R9, R8, R9 ;  /* 0x0000000908097221 */ /* 0x000fc80000000000 */
[----:B------:R-:W-:-:S04]  /*0760*/  FADD R10, R9, R10 ;  /* 0x0000000a090a7221 */ /* 0x000fc80000000000 */
[----:B------:R-:W-:-:S04]  /*0770*/  FADD R11, R10, R11 ;  /* 0x0000000b0a0b7221 */ /* 0x000fc80000000000 */
[----:B--2---:R-:W-:-:S04]  /*0780*/  FADD R18, R11, R18 ;  /* 0x000000120b127221 */ /* 0x004fc80000000000 */
[----:B------:R-:W-:-:S07]  /*0790*/  FADD R21, R18, R19 ;  /* 0x0000001312157221 */ /* 0x000fce0000000000 */
.L_x_3:
[----:B------:R-:W-:Y:S05]  /*07a0*/  BSYNC.RECONVERGENT B0 ;  /* 0x0000000000007941 */ /* 0x000fea0003800200 */
.L_x_2:
[C---:B------:R-:W-:Y:S02]  /*07b0*/  IADD3 R19, PT, PT, R17.reuse, 0x1, RZ ;  /* 0x0000000111137810 */ /* 0x040fe40007ffe0ff */
[C---:B------:R-:W-:Y:S02]  /*07c0*/  IADD3 R9, PT, PT, R17.reuse, 0x3, RZ ;  /* 0x0000000311097810 */ /* 0x040fe40007ffe0ff */
[C---:B------:R-:W-:Y:S02]  /*07d0*/  IADD3 R11, PT, PT, R17.reuse, 0x2, RZ ;  /* 0x00000002110b7810 */ /* 0x040fe40007ffe0ff */
[-C--:B------:R-:W-:Y:S02]  /*07e0*/  ISETP.GE.AND P3, PT, R17, R16.reuse, PT ;  /* 0x000000101100720c */ /* 0x080fe40003f66270 */
[-C--:B------:R-:W-:Y:S02]  /*07f0*/  ISETP.GE.AND P4, PT, R19, R16.reuse, PT ;  /* 0x000000101300720c */ /* 0x080fe40003f86270 */
[----:B------:R-:W-:-:S02]  /*0800*/  ISETP.GE.AND P6, PT, R9, R16, PT ;  /* 0x000000100900720c */ /* 0x000fc40003fc6270 */
[----:B------:R-:W-:-:S07]  /*0810*/  ISETP.GE.AND P5, PT, R11, R16, PT ;  /* 0x000000100b00720c */ /* 0x000fce0003fa6270 */
[----:B------:R-:W-:-:S04]  /*0820*/  @!P3 IMAD.WIDE.U32 R22, R17, 0x2, R6 ;  /* 0x000000021116b825 */ /* 0x000fc800078e0006 */
[--C-:B------:R-:W-:Y:S02]  /*0830*/  @!P4 IMAD.WIDE.U32 R18, R19, 0x2, R6.reuse ;  /* 0x000000021312c825 */ /* 0x100fe400078e0006 */
[----:B------:R-:W2:Y:S02]  /*0840*/  @!P3 LDG.E.U16.CONSTANT R22, desc[UR10][R22.64] ;  /* 0x0000000a1616b981 */ /* 0x000ea4000c1e9500 */
[--C-:B------:R-:W-:Y:S02]  /*0850*/  @!P6 IMAD.WIDE.U32 R8, R9, 0x2, R6.reuse ;  /* 0x000000020908e825 */ /* 0x100fe400078e0006 */
[----:B------:R-:W3:Y:S02]  /*0860*/  @!P4 LDG.E.U16.CONSTANT R18, desc[UR10][R18.64] ;  /* 0x0000000a1212c981 */ /* 0x000ee4000c1e9500 */
[----:B------:R-:W-:Y:S02]  /*0870*/  @!P5 IMAD.WIDE.U32 R10, R11, 0x2, R6 ;  /* 0x000000020b0ad825 */ /* 0x000fe400078e0006 */
[----:B------:R-:W4:Y:S04]  /*0880*/  @!P6 LDG.E.U16.CONSTANT R8, desc[UR10][R8.64] ;  /* 0x0000000a0808e981 */ /* 0x000f28000c1e9500 */
[----:B------:R-:W5:Y:S01]  /*0890*/  @!P5 LDG.E.U16.CONSTANT R10, desc[UR10][R10.64] ;  /* 0x0000000a0a0ad981 */ /* 0x000f62000c1e9500 */
[----:B------:R-:W-:-:S02]  /*08a0*/  CS2R R24, SRZ ;  /* 0x0000000000187805 */ /* 0x000fc4000001ff00 */
[----:B------:R-:W-:Y:S01]  /*08b0*/  CS2R R26, SRZ ;  /* 0x00000000001a7805 */ /* 0x000fe2000001ff00 */
[----:B------:R-:W-:Y:S01]  /*08c0*/  BSSY.RECONVERGENT B0, `(.L_x_4) ;  /* 0x0000023000007945 */ /* 0x000fe20003800200 */
[----:B--2---:R-:W-:Y:S02]  /*08d0*/  @!P3 HADD2.F32 R24, -RZ, R22.H0_H0 ;  /* 0x20000016ff18b230 */ /* 0x004fe40000004100 */
[----:B---3--:R-:W-:Y:S02]  /*08e0*/  @!P4 HADD2.F32 R25, -RZ, R18.H0_H0 ;  /* 0x20000012ff19c230 */ /* 0x008fe40000004100 */
[----:B----4-:R-:W-:Y:S02]  /*08f0*/  @!P6 HADD2.F32 R27, -RZ, R8.H0_H0 ;  /* 0x20000008ff1be230 */ /* 0x010fe40000004100 */
[----:B-----5:R-:W-:Y:S02]  /*0900*/  @!P5 HADD2.F32 R26, -RZ, R10.H0_H0 ;  /* 0x2000000aff1ad230 */ /* 0x020fe40000004100 */
[----:B------:R-:W-:-:S03]  /*0910*/  FADD R24, R25, R24 ;  /* 0x0000001819187221 */ /* 0x000fc60000000000 */
[----:B------:R-:W-:-:S04]  /*0920*/  FADD R27, R27, R26 ;  /* 0x0000001a1b1b7221 */ /* 0x000fc80000000000 */
[----:B------:R-:W-:-:S05]  /*0930*/  FADD R24, R24, R27 ;  /* 0x0000001b18187221 */ /* 0x000fca0000000000 */
[----:B------:R-:W1:Y:S02]  /*0940*/  SHFL.DOWN P3, R9, R24, 0x1, 0x1f ;  /* 0x08201f0018097f89 */ /* 0x000e640000060000 */
[----:B-1----:R-:W-:-:S05]  /*0950*/  @P3 FADD R9, R24, R9 ;  /* 0x0000000918093221 */ /* 0x002fca0000000000 */
[----:B------:R-:W1:Y:S02]  /*0960*/  SHFL.DOWN P3, R8, R9, 0x2, 0x1f ;  /* 0x08401f0009087f89 */ /* 0x000e640000060000 */
[----:B-1----:R-:W-:-:S05]  /*0970*/  @P3 FADD R8, R9, R8 ;  /* 0x0000000809083221 */ /* 0x002fca0000000000 */
[----:B------:R-:W1:Y:S02]  /*0980*/  SHFL.DOWN P3, R11, R8, 0x4, 0x1f ;  /* 0x08801f00080b7f89 */ /* 0x000e640000060000 */
[----:B-1----:R-:W-:-:S05]  /*0990*/  @P3 FADD R11, R8, R11 ;  /* 0x0000000b080b3221 */ /* 0x002fca0000000000 */
[----:B------:R-:W1:Y:S02]  /*09a0*/  SHFL.DOWN P3, R10, R11, 0x8, 0x1f ;  /* 0x09001f000b0a7f89 */ /* 0x000e640000060000 */
[----:B-1----:R-:W-:-:S05]  /*09b0*/  @P3 FADD R10, R11, R10 ;  /* 0x0000000a0b0a3221 */ /* 0x002fca0000000000 */
[----:B------:R-:W1:Y:S01]  /*09c0*/  SHFL.DOWN P3, R23, R10, 0x10, 0x1f ;  /* 0x0a001f000a177f89 */ /* 0x000e620000060000 */
[----:B------:R-:W-:Y:S01]  /*09d0*/  FADD R22, R21, R20 ;  /* 0x0000001415167221 */ /* 0x000fe20000000000 */
[----:B-1----:R-:W-:-:S05]  /*09e0*/  @P3 FADD R23, R10, R23 ;  /* 0x000000170a173221 */ /* 0x002fca0000000000 */
[----:B------:R1:W-:Y:S01]  /*09f0*/  @!P1 STS [R2+UR6+0x8], R23 ;  /* 0x0000081702009988 */ /* 0x0003e20008000806 */
[----:B------:R-:W-:Y:S06]  /*0a00*/  BAR.SYNC.DEFER_BLOCKING 0x0 ;  /* 0x0000000000007b1d */ /* 0x000fec0000010000 */
[----:B------:R-:W-:Y:S05]  /*0a10*/  @P0 BRA `(.L_x_5) ;  /* 0x0000000000340947 */ /* 0x000fea0003800000 */
[----:B------:R-:W2:Y:S01]  /*0a20*/  S2UR UR8, SR_CgaCtaId ;  /* 0x00000000000879c3 */ /* 0x000ea20000008800 */
[----:B------:R-:W-:Y:S02]  /*0a30*/  UMOV UR4, 0x400 ;  /* 0x0000040000047882 */ /* 0x000fe40000000000 */
[----:B--2---:R-:W-:-:S09]  /*0a40*/  ULEA UR4, UR8, UR4, 0x18 ;  /* 0x0000000408047291 */ /* 0x004fd2000f8ec0ff */
[----:B------:R-:W1:Y:S04]  /*0a50*/  LDS R20, [UR4+0xc] ;  /* 0x00000c04ff147984 */ /* 0x000e680008000800 */
[----:B------:R-:W2:Y:S04]  /*0a60*/  LDS.128 R8, [UR4+0x10] ;  /* 0x00001004ff087984 */ /* 0x000ea80008000c00 */
[----:B------:R-:W3:Y:S01]  /*0a70*/  LDS.64 R18, [UR4+0x20] ;  /* 0x00002004ff127984 */ /* 0x000ee20008000a00 */
[----:B-1----:R-:W-:-:S04]  /*0a80*/  FADD R23, R23, R20 ;  /* 0x0000001417177221 */ /* 0x002fc80000000000 */
[----:B--2---:R-:W-:-:S04]  /*0a90*/  FADD R8, R23, R8 ;  /* 0x0000000817087221 */ /* 0x004fc80000000000 */
[----:B------:R-:W-:-:S04]  /*0aa0*/  FADD R9, R8, R9 ;  /* 0x0000000908097221 */ /* 0x000fc80000000000 */
[----:B------:R-:W-:-:S04]  /*0ab0*/  FADD R10, R9, R10 ;  /* 0x0000000a090a7221 */ /* 0x000fc80000000000 */
[----:B------:R-:W-:-:S04]  /*0ac0*/  FADD R11, R10, R11 ;  /* 0x0000000b0a0b7221 */ /* 0x000fc80000000000 */
[----:B---3--:R-:W-:-:S04]  /*0ad0*/  FADD R18, R11, R18 ;  /* 0x000000120b127221 */ /* 0x008fc80000000000 */
[----:B------:R-:W-:-:S07]  /*0ae0*/  FADD R23, R18, R19 ;  /* 0x0000001312177221 */ /* 0x000fce0000000000 */
.L_x_5:
[----:B------:R-:W-:Y:S05]  /*0af0*/  BSYNC.RECONVERGENT B0 ;  /* 0x0000000000007941 */ /* 0x000fea0003800200 */
.L_x_4:
[----:B------:R-:W-:Y:S01]  /*0b00*/  FADD R20, R22, R23 ;  /* 0x0000001716147221 */ /* 0x000fe20000000000 */
[----:B------:R-:W-:Y:S02]  /*0b10*/  IADD3 R15, PT, PT, R15, 0x200, RZ ;  /* 0x000002000f0f7810 */ /* 0x000fe40007ffe0ff */
[----:B------:R-:W-:Y:S01]  /*0b20*/  IADD3 R17, PT, PT, R17, 0x800, RZ ;  /* 0x0000080011117810 */ /* 0x000fe20007ffe0ff */
[----:B------:R-:W-:Y:S06]  /*0b30*/  BRA.U UP0, `(.L_x_6) ;  /* 0xfffffff900407547 */ /* 0x000fec000b83ffff */
.L_x_1:
[----:B------:R-:W-:-:S09]  /*0b40*/  UISETP.NE.AND UP0, UPT, UR13, URZ, UPT ;  /* 0x000000ff0d00728c */ /* 0x000fd2000bf05270 */
[----:B------:R-:W-:Y:S05]  /*0b50*/  BRA.U !UP0, `(.L_x_0) ;  /* 0x0000000108d87547 */ /* 0x000fea000b800000 */
[----:B------:R-:W-:-:S04]  /*0b60*/  SHF.L.U32 R17, R15, 0x2, RZ ;  /* 0x000000020f117819 */ /* 0x000fc800000006ff */
[C---:B------:R-:W-:Y:S02]  /*0b70*/  IADD3 R9, PT, PT, R17.reuse, 0x1, RZ ;  /* 0x0000000111097810 */ /* 0x040fe40007ffe0ff */
[C---:B------:R-:W-:Y:S02]  /*0b80*/  IADD3 R11, PT, PT, R17.reuse, 0x2, RZ ;  /* 0x00000002110b7810 */ /* 0x040fe40007ffe0ff */
[C---:B------:R-:W-:Y:S02]  /*0b90*/  IADD3 R15, PT, PT, R17.reuse, 0x3, RZ ;  /* 0x00000003110f7810 */ /* 0x040fe40007ffe0ff */
[-C--:B------:R-:W-:Y:S02]  /*0ba0*/  ISETP.GE.AND P0, PT, R17, R16.reuse, PT ;  /* 0x000000101100720c */ /* 0x080fe40003f06270 */
[-C--:B------:R-:W-:Y:S01]  /*0bb0*/  ISETP.GE.AND P1, PT, R9, R16.reuse, PT ;  /* 0x000000100900720c */ /* 0x080fe20003f26270 */
[----:B------:R-:W-:Y:S01]  /*0bc0*/  IMAD.WIDE.U32 R8, R17, 0x2, R6 ;  /* 0x0000000211087825 */ /* 0x000fe200078e0006 */
[----:B------:R-:W-:-:S02]  /*0bd0*/  ISETP.GE.AND P3, PT, R11, R16, PT ;  /* 0x000000100b00720c */ /* 0x000fc40003f66270 */
[----:B------:R-:W-:-:S07]  /*0be0*/  ISETP.GE.AND P4, PT, R15, R16, PT ;  /* 0x000000100f00720c */ /* 0x000fce0003f86270 */
[----:B0-----:R-:W2:Y:S04]  /*0bf0*/  @!P0 LDG.E.U16.CONSTANT R21, desc[UR10][R8.64] ;  /* 0x0000000a08158981 */ /* 0x001ea8000c1e9500 */
[----:B------:R-:W3:Y:S04]  /*0c00*/  @!P1 LDG.E.U16.CONSTANT R15, desc[UR10][R8.64+0x2] ;  /* 0x0000020a080f9981 */ /* 0x000ee8000c1e9500 */
[----:B------:R-:W4:Y:S04]  /*0c10*/  @!P3 LDG.E.U16.CONSTANT R17, desc[UR10][R8.64+0x4] ;  /* 0x0000040a0811b981 */ /* 0x000f28000c1e9500 */
[----:B------:R-:W5:Y:S01]  /*0c20*/  @!P4 LDG.E.U16.CONSTANT R18, desc[UR10][R8.64+0x6] ;  /* 0x0000060a0812c981 */ /* 0x000f62000c1e9500 */
[----:B------:R-:W-:Y:S01]  /*0c30*/  HFMA2 R16, -RZ, RZ, 0, 0 ;  /* 0x00000000ff107431 */ /* 0x000fe200000001ff */
[----:B------:R-:W-:-:S02]  /*0c40*/  CS2R R10, SRZ ;  /* 0x00000000000a7805 */ /* 0x000fc4000001ff00 */
[----:B------:R-:W-:Y:S01]  /*0c50*/  MOV R19, RZ ;  /* 0x000000ff00137202 */ /* 0x000fe20000000f00 */
[----:B------:R-:W-:Y:S01]  /*0c60*/  BSSY.RECONVERGENT B0, `(.L_x_7) ;  /* 0x0000024000007945 */ /* 0x000fe20003800200 */
[----:B--2---:R-:W-:Y:S02]  /*0c70*/  @!P0 HADD2.F32 R10, -RZ, R21.H0_H0 ;  /* 0x20000015ff0a8230 */ /* 0x004fe40000004100 */
[----:B---3--:R-:W-:Y:S01]  /*0c80*/  @!P1 HADD2.F32 R11, -RZ, R15.H0_H0 ;  /* 0x2000000fff0b9230 */ /* 0x008fe20000004100 */
[----:B------:R-:W-:Y:S01]  /*0c90*/  ISETP.NE.AND P1, PT, R14, RZ, PT ;  /* 0x000000ff0e00720c */ /* 0x000fe20003f25270 */
        /* <DEDUP_REMOVED lines=16> */
[----:B------:R0:W-:Y:S01]  /*0da0*/  @!P1 STS [R2+UR6+0x8], R17 ;  /* 0x0000081102009988 */ /* 0x0001e20008000806 */
[----:B------:R-:W-:Y:S08]  /*0db0*/  BAR.SYNC.DEFER_BLOCKING 0x0 ;  /* 0x0000000000007b1d */ /* 0x000ff00000010000 */
[----:B------:R-:W-:Y:S05]  /*0dc0*/  @P0 BRA `(.L_x_8) ;  /* 0x0000000000340947 */ /* 0x000fea0003800000 */
[----:B------:R-:W2:Y:S01]  /*0dd0*/  S2UR UR8, SR_CgaCtaId ;  /* 0x00000000000879c3 */ /* 0x000ea20000008800 */
[----:B------:R-:W-:Y:S02]  /*0de0*/  UMOV UR4, 0x400 ;  /* 0x0000040000047882 */ /* 0x000fe40000000000 */
[----:B--2---:R-:W-:-:S09]  /*0df0*/  ULEA UR4, UR8, UR4, 0x18 ;  /* 0x0000000408047291 */ /* 0x004fd2000f8ec0ff */
[----:B------:R-:W0:Y:S04]  /*0e00*/  LDS R16, [UR4+0xc] ;  /* 0x00000c04ff107984 */ /* 0x000e280008000800 */
[----:B------:R-:W2:Y:S04]  /*0e10*/  LDS.128 R8, [UR4+0x10] ;  /* 0x00001004ff087984 */ /* 0x000ea80008000c00 */
[----:B------:R-:W3:Y:S01]  /*0e20*/  LDS.64 R14, [UR4+0x20] ;  /* 0x00002004ff0e7984 */ /* 0x000ee20008000a00 */
[----:B0-----:R-:W-:-:S04]  /*0e30*/  FADD R17, R17, R16 ;  /* 0x0000001011117221 */ /* 0x001fc80000000000 */
[----:B--2---:R-:W-:-:S04]  /*0e40*/  FADD R8, R17, R8 ;  /* 0x0000000811087221 */ /* 0x004fc80000000000 */
[----:B------:R-:W-:-:S04]  /*0e50*/  FADD R9, R8, R9 ;  /* 0x0000000908097221 */ /* 0x000fc80000000000 */
[----:B------:R-:W-:-:S04]  /*0e60*/  FADD R10, R9, R10 ;  /* 0x0000000a090a7221 */ /* 0x000fc80000000000 */
[----:B------:R-:W-:-:S04]  /*0e70*/  FADD R11, R10, R11 ;  /* 0x0000000b0a0b7221 */ /* 0x000fc80000000000 */
[----:B---3--:R-:W-:-:S04]  /*0e80*/  FADD R14, R11, R14 ;  /* 0x0000000e0b0e7221 */ /* 0x008fc80000000000 */
[----:B------:R-:W-:-:S07]  /*0e90*/  FADD R17, R14, R15 ;  /* 0x0000000f0e117221 */ /* 0x000fce0000000000 */
.L_x_8:
[----:B------:R-:W-:Y:S05]  /*0ea0*/  BSYNC.RECONVERGENT B0 ;  /* 0x0000000000007941 */ /* 0x000fea0003800200 */
.L_x_7:
[----:B------:R-:W-:-:S07]  /*0eb0*/  FADD R20, R20, R17 ;  /* 0x0000001114147221 */ /* 0x000fce0000000000 */
.L_x_0:
[----:B------:R-:W2:Y:S01]  /*0ec0*/  S2UR UR8, SR_CgaCtaId ;  /* 0x00000000000879c3 */ /* 0x000ea20000008800 */
[----:B------:R-:W-:Y:S01]  /*0ed0*/  ISETP.NE.AND P3, PT, R5, RZ, PT ;  /* 0x000000ff0500720c */ /* 0x000fe20003f65270 */
[----:B------:R-:W-:Y:S01]  /*0ee0*/  UMOV UR4, 0x400 ;  /* 0x0000040000047882 */ /* 0x000fe20000000000 */
[----:B------:R-:W3:Y:S02]  /*0ef0*/  LDCU UR15, c[0x0][0x3ac] ;  /* 0x00007580ff0f77ac */ /* 0x000ee40008000800 */
[----:B---3--:R-:W-:Y:S01]  /*0f00*/  I2FP.F32.S32 R11, UR15 ;  /* 0x0000000f000b7c45 */ /* 0x008fe20008201400 */
[----:B--2---:R-:W-:-:S03]  /*0f10*/  ULEA UR4, UR8, UR4, 0x18 ;  /* 0x0000000408047291 */ /* 0x004fc6000f8ec0ff */
[----:B------:R-:W2:Y:S06]  /*0f20*/  MUFU.RCP R9, R11 ;  /* 0x0000000b00097308 */ /* 0x000eac0000001000 */
[----:B------:R-:W-:Y:S01]  /*0f30*/  @!P3 STS [UR4], R20 ;  /* 0x00000014ff00b988 */ /* 0x000fe20008000804 */
[----:B------:R-:W-:Y:S01]  /*0f40*/  BAR.SYNC.DEFER_BLOCKING 0x0 ;  /* 0x0000000000007b1d */ /* 0x000fe20000010000 */
[----:B--2---:R-:W-:-:S04]  /*0f50*/  FFMA R10, -R11, R9, 1 ;  /* 0x3f8000000b0a7423 */ /* 0x004fc80000000109 */
[----:B------:R-:W-:Y:S01]  /*0f60*/  FFMA R9, R9, R10, R9 ;  /* 0x0000000a09097223 */ /* 0x000fe20000000009 */
[----:B------:R-:W2:Y:S02]  /*0f70*/  LDS R8, [UR4] ;  /* 0x00000004ff087984 */ /* 0x000ea40008000800 */
[----:B--2---:R-:W2:Y:S01]  /*0f80*/  FCHK P0, R8, R11 ;  /* 0x0000000b08007302 */ /* 0x004ea20000000000 */
[----:B0-----:R-:W-:-:S04]  /*0f90*/  FFMA R14, R8, R9, RZ ;  /* 0x00000009080e7223 */ /* 0x001fc800000000ff */
[----:B------:R-:W-:-:S04]  /*0fa0*/  FFMA R10, -R11, R14, R8 ;  /* 0x0000000e0b0a7223 */ /* 0x000fc80000000108 */
[----:B------:R-:W-:Y:S01]  /*0fb0*/  FFMA R14, R9, R10, R14 ;  /* 0x0000000a090e7223 */ /* 0x000fe2000000000e */
[----:B--2---:R-:W-:Y:S06]  /*0fc0*/  @!P0 BRA `(.L_x_9) ;  /* 0x0000000000108947 */ /* 0x004fec0003800000 */
[----:B------:R-:W-:Y:S02]  /*0fd0*/  MOV R9, R11 ;  /* 0x0000000b00097202 */ /* 0x000fe40000000f00 */
[----:B------:R-:W-:-:S07]  /*0fe0*/  MOV R10, 0x1000 ;  /* 0x00001000000a7802 */ /* 0x000fce0000000f00 */
[----:B-1----:R-:W-:Y:S05]  /*0ff0*/  CALL.REL.NOINC `($__internal_0_$__cuda_sm3x_div_rn_noftz_f32_slowpath) ;  /* 0x0000001400d07944 */ /* 0x002fea0003c00000 */
[----:B------:R-:W-:-:S07]  /*1000*/  MOV R14, R8 ;  /* 0x00000008000e7202 */ /* 0x000fce0000000f00 */
.L_x_9:
[----:B------:R-:W-:Y:S01]  /*1010*/  HFMA2 R15, -RZ, RZ, 0, 0 ;  /* 0x00000000ff0f7431 */ /* 0x000fe200000001ff */
[----:B------:R-:W-:Y:S06]  /*1020*/  @!P2 BRA `(.L_x_10) ;  /* 0x0000000c0024a947 */ /* 0x000fec0003800000 */
[----:B------:R-:W0:Y:S01]  /*1030*/  S2R R21, SR_LANEID ;  /* 0x0000000000157919 */ /* 0x000e220000000000 */
[----:B------:R-:W-:Y:S01]  /*1040*/  UISETP.NE.AND UP0, UPT, UR12, URZ, UPT ;  /* 0x000000ff0c00728c */ /* 0x000fe2000bf05270 */
[----:B------:R-:W-:Y:S02]  /*1050*/  MOV R15, RZ ;  /* 0x000000ff000f7202 */ /* 0x000fe40000000f00 */
[----:B------:R-:W-:-:S06]  /*1060*/  MOV R20, R5 ;  /* 0x0000000500147202 */ /* 0x000fcc0000000f00 */
[----:B------:R-:W-:Y:S05]  /*1070*/  BRA.U !UP0, `(.L_x_11) ;  /* 0x00000009080c7547 */ /* 0x000fea000b800000 */
[----:B------:R-:W-:Y:S01]  /*1080*/  MOV R15, RZ ;  /* 0x000000ff000f7202 */ /* 0x000fe20000000f00 */
[----:B------:R-:W2:Y:S01]  /*1090*/  LDCU UR14, c[0x0][0x3ac] ;  /* 0x00007580ff0e77ac */ /* 0x000ea20008000800 */
[----:B------:R-:W-:Y:S01]  /*10a0*/  MOV R20, R5 ;  /* 0x0000000500147202 */ /* 0x000fe20000000f00 */
[----:B------:R-:W-:-:S06]  /*10b0*/  UMOV UR4, URZ ;  /* 0x000000ff00047c82 */ /* 0x000fcc0008000000 */
.L_x_16:
[----:B------:R-:W-:-:S04]  /*10c0*/  SHF.L.U32 R11, R20, 0x2, RZ ;  /* 0x00000002140b7819 */ /* 0x000fc800000006ff */
[C---:B------:R-:W-:Y:S02]  /*10d0*/  IADD3 R8, PT, PT, R11.reuse, 0x1, RZ ;  /* 0x000000010b087810 */ /* 0x040fe40007ffe0ff */
[C---:B--2---:R-:W-:Y:S02]  /*10e0*/  ISETP.GE.AND P0, PT, R11.reuse, UR14, PT ;  /* 0x0000000e0b007c0c */ /* 0x044fe4000bf06270 */
[----:B------:R-:W-:Y:S01]  /*10f0*/  ISETP.GE.AND P1, PT, R8, UR14, PT ;  /* 0x0000000e08007c0c */ /* 0x000fe2000bf26270 */
[----:B------:R-:W-:-:S10]  /*1100*/  IMAD.WIDE.U32 R8, R11, 0x2, R6 ;  /* 0x000000020b087825 */ /* 0x000fd400078e0006 */
[----:B------:R-:W2:Y:S04]  /*1110*/  @!P0 LDG.E.U16.CONSTANT R10, desc[UR10][R8.64] ;  /* 0x0000000a080a8981 */ /* 0x000ea8000c1e9500 */
[----:B------:R-:W3:Y:S01]  /*1120*/  @!P1 LDG.E.U16.CONSTANT R16, desc[UR10][R8.64+0x2] ;  /* 0x0000020a08109981 */ /* 0x000ee2000c1e9500 */
[C---:B------:R-:W-:Y:S02]  /*1130*/  IADD3 R17, PT, PT, R11.reuse, 0x2, RZ ;  /* 0x000000020b117810 */ /* 0x040fe40007ffe0ff */
[----:B------:R-:W-:Y:S02]  /*1140*/  IADD3 R18, PT, PT, R11, 0x3, RZ ;  /* 0x000000030b127810 */ /* 0x000fe40007ffe0ff */
[----:B------:R-:W-:Y:S02]  /*1150*/  ISETP.GE.AND P5, PT, R17, UR14, PT ;  /* 0x0000000e11007c0c */ /* 0x000fe4000bfa6270 */
[----:B------:R-:W-:-:S11]  /*1160*/  ISETP.GE.AND P6, PT, R18, UR14, PT ;  /* 0x0000000e12007c0c */ /* 0x000fd6000bfc6270 */
[----:B------:R-:W4:Y:S04]  /*1170*/  @!P5 LDG.E.U16.CONSTANT R22, desc[UR10][R8.64+0x4] ;  /* 0x0000040a0816d981 */ /* 0x000f28000c1e9500 */
[----:B01----:R1:W5:Y:S01]  /*1180*/  @!P6 LDG.E.U16.CONSTANT R23, desc[UR10][R8.64+0x6] ;  /* 0x0000060a0817e981 */ /* 0x003362000c1e9500 */
[----:B------:R-:W-:Y:S02]  /*1190*/  CS2R R24, SRZ ;  /* 0x0000000000187805 */ /* 0x000fe4000001ff00 */
[C---:B------:R-:W-:Y:S02]  /*11a0*/  IADD3 R27, PT, PT, R11.reuse, 0x402, RZ ;  /* 0x000004020b1b7810 */ /* 0x040fe40007ffe0ff */
[----:B------:R-:W-:Y:S02]  /*11b0*/  IADD3 R29, PT, PT, R11, 0x403, RZ ;  /* 0x000004030b1d7810 */ /* 0x000fe40007ffe0ff */
[----:B------:R-:W-:-:S02]  /*11c0*/  ISETP.GE.AND P2, PT, R27, UR14, PT ;  /* 0x0000000e1b007c0c */ /* 0x000fc4000bf46270 */
[----:B------:R-:W-:Y:S01]  /*11d0*/  ISETP.GE.AND P4, PT, R29, UR14, PT ;  /* 0x0000000e1d007c0c */ /* 0x000fe2000bf86270 */
[----:B--2---:R-:W-:Y:S02]  /*11e0*/  @!P0 HADD2.F32 R17, -RZ, R10.H0_H0 ;  /* 0x2000000aff118230 */ /* 0x004fe40000004100 */
[----:B---3--:R-:W-:-:S03]  /*11f0*/  @!P1 HADD2.F32 R19, -RZ, R16.H0_H0 ;  /* 0x20000010ff139230 */ /* 0x008fc60000004100 */
[--C-:B------:R-:W-:Y:S02]  /*1200*/  @!P0 FADD R17, R17, -R14.reuse ;  /* 0x8000000e11118221 */ /* 0x100fe40000000000 */
[----:B------:R-:W-:Y:S02]  /*1210*/  @!P1 FADD R19, R19, -R14 ;  /* 0x8000000e13139221 */ /* 0x000fe40000000000 */
[----:B------:R-:W-:Y:S01]  /*1220*/  @!P0 FMUL R24, R17, R17 ;  /* 0x0000001111188220 */ /* 0x000fe20000400000 */
[----:B------:R-:W-:Y:S01]  /*1230*/  IADD3 R17, PT, PT, R11, 0x400, RZ ;  /* 0x000004000b117810 */ /* 0x000fe20007ffe0ff */
[----:B------:R-:W-:Y:S01]  /*1240*/  @!P1 FMUL R25, R19, R19 ;  /* 0x0000001313199220 */ /* 0x000fe20000400000 */
[----:B------:R-:W-:Y:S02]  /*1250*/  IADD3 R19, PT, PT, R11, 0x401, RZ ;  /* 0x000004010b137810 */ /* 0x000fe40007ffe0ff */
[----:B------:R-:W-:Y:S02]  /*1260*/  ISETP.GE.AND P0, PT, R17, UR14, PT ;  /* 0x0000000e11007c0c */ /* 0x000fe4000bf06270 */
[----:B------:R-:W-:-:S11]  /*1270*/  ISETP.GE.AND P1, PT, R19, UR14, PT ;  /* 0x0000000e13007c0c */ /* 0x000fd6000bf26270 */
[----:B-1----:R-:W-:-:S04]  /*1280*/  @!P0 IMAD.WIDE.U32 R8, R17, 0x2, R6 ;  /* 0x0000000211088825 */ /* 0x002fc800078e0006 */
[--C-:B------:R-:W-:Y:S02]  /*1290*/  @!P1 IMAD.WIDE.U32 R10, R19, 0x2, R6.reuse ;  /* 0x00000002130a9825 */ /* 0x100fe400078e0006 */
[----:B------:R-:W2:Y:S02]  /*12a0*/  @!P0 LDG.E.U16.CONSTANT R8, desc[UR10][R8.64] ;  /* 0x0000000a08088981 */ /* 0x000ea4000c1e9500 */
[--C-:B------:R-:W-:Y:S02]  /*12b0*/  @!P2 IMAD.WIDE.U32 R16, R27, 0x2, R6.reuse ;  /* 0x000000021b10a825 */ /* 0x100fe400078e0006 */
[----:B------:R-:W3:Y:S02]  /*12c0*/  @!P1 LDG.E.U16.CONSTANT R10, desc[UR10][R10.64] ;  /* 0x0000000a0a0a9981 */ /* 0x000ee4000c1e9500 */
[----:B------:R-:W-:Y:S02]  /*12d0*/  @!P4 IMAD.WIDE.U32 R18, R29, 0x2, R6 ;  /* 0x000000021d12c825 */ /* 0x000fe400078e0006 */
[----:B------:R1:W3:Y:S04]  /*12e0*/  @!P2 LDG.E.U16.CONSTANT R16, desc[UR10][R16.64] ;  /* 0x0000000a1010a981 */ /* 0x0002e8000c1e9500 */
[----:B------:R0:W3:Y:S01]  /*12f0*/  @!P4 LDG.E.U16.CONSTANT R18, desc[UR10][R18.64] ;  /* 0x0000000a1212c981 */ /* 0x0000e2000c1e9500 */
[----:B----4-:R-:W-:-:S02]  /*1300*/  @!P5 HADD2.F32 R27, -RZ, R22.H0_H0 ;  /* 0x20000016ff1bd230 */ /* 0x010fc40000004100 */
[----:B-----5:R-:W-:Y:S01]  /*1310*/  @!P6 HADD2.F32 R29, -RZ, R23.H0_H0 ;  /* 0x20000017ff1de230 */ /* 0x020fe20000004100 */
[----:B------:R-:W-:Y:S02]  /*1320*/  CS2R R22, SRZ ;  /* 0x0000000000167805 */ /* 0x000fe4000001ff00 */
[--C-:B------:R-:W-:Y:S02]  /*1330*/  @!P5 FADD R27, R27, -R14.reuse ;  /* 0x8000000e1b1bd221 */ /* 0x100fe40000000000 */
[----:B------:R-:W-:Y:S02]  /*1340*/  @!P6 FADD R29, R29, -R14 ;  /* 0x8000000e1d1de221 */ /* 0x000fe40000000000 */
[----:B------:R-:W-:Y:S02]  /*1350*/  @!P5 FMUL R22, R27, R27 ;  /* 0x0000001b1b16d220 */ /* 0x000fe40000400000 */
[----:B------:R-:W-:Y:S01]  /*1360*/  @!P6 FMUL R23, R29, R29 ;  /* 0x0000001d1d17e220 */ /* 0x000fe20000400000 */
[----:B------:R-:W-:-:S03]  /*1370*/  FADD R24, R25, R24 ;  /* 0x0000001819187221 */ /* 0x000fc60000000000 */
[----:B------:R-:W-:-:S04]  /*1380*/  FADD R23, R23, R22 ;  /* 0x0000001617177221 */ /* 0x000fc80000000000 */
[----:B------:R-:W-:-:S05]  /*1390*/  FADD R23, R24, R23 ;  /* 0x0000001718177221 */ /* 0x000fca0000000000 */
[----:B------:R-:W4:Y:S02]  /*13a0*/  SHFL.DOWN P5, R26, R23, 0x1, 0x1f ;  /* 0x08201f00171a7f89 */ /* 0x000f2400000a0000 */
[----:B----4-:R-:W-:-:S05]  /*13b0*/  @P5 FADD R26, R23, R26 ;  /* 0x0000001a171a5221 */ /* 0x010fca0000000000 */
[----:B-1----:R-:W1:Y:S02]  /*13c0*/  SHFL.DOWN P5, R17, R26, 0x2, 0x1f ;  /* 0x08401f001a117f89 */ /* 0x002e6400000a0000 */
[----:B-1----:R-:W-:-:S05]  /*13d0*/  @P5 FADD R17, R26, R17 ;  /* 0x000000111a115221 */ /* 0x002fca0000000000 */
[----:B------:R-:W1:Y:S02]  /*13e0*/  SHFL.DOWN P5, R25, R17, 0x4, 0x1f ;  /* 0x08801f0011197f89 */ /* 0x000e6400000a0000 */
[----:B-1----:R-:W-:-:S05]  /*13f0*/  @P5 FADD R25, R17, R25 ;  /* 0x0000001911195221 */ /* 0x002fca0000000000 */
[----:B------:R-:W1:Y:S02]  /*1400*/  SHFL.DOWN P5, R22, R25, 0x8, 0x1f ;  /* 0x09001f0019167f89 */ /* 0x000e6400000a0000 */
[----:B-1----:R-:W-:-:S05]  /*1410*/  @P5 FADD R22, R25, R22 ;  /* 0x0000001619165221 */ /* 0x002fca0000000000 */
[----:B0-----:R-:W0:Y:S01]  /*1420*/  SHFL.DOWN P6, R19, R22, 0x10, 0x1f ;  /* 0x0a001f0016137f89 */ /* 0x001e2200000c0000 */
[----:B------:R-:W-:Y:S01]  /*1430*/  ISETP.NE.AND P5, PT, R21, RZ, PT ;  /* 0x000000ff1500720c */ /* 0x000fe20003fa5270 */
[----:B------:R-:W-:Y:S01]  /*1440*/  HFMA2 R24, -RZ, RZ, 0, 0 ;  /* 0x00000000ff187431 */ /* 0x000fe200000001ff */
[----:B------:R-:W-:Y:S01]  /*1450*/  MOV R11, RZ ;  /* 0x000000ff000b7202 */ /* 0x000fe20000000f00 */
[----:B------:R-:W-:Y:S01]  /*1460*/  BSSY.RECONVERGENT B0, `(.L_x_12) ;  /* 0x0000022000007945 */ /* 0x000fe20003800200 */
[----:B0-----:R-:W-:-:S09]  /*1470*/  @P6 FADD R19, R22, R19 ;  /* 0x0000001316136221 */ /* 0x001fd20000000000 */
[----:B------:R0:W-:Y:S01]  /*1480*/  @!P5 STS [R2+UR6+0x8], R19 ;  /* 0x000008130200d988 */ /* 0x0001e20008000806 */
[----:B--2---:R-:W-:Y:S02]  /*1490*/  @!P0 HADD2.F32 R23, -RZ, R8.H0_H0 ;  /* 0x20000008ff178230 */ /* 0x004fe40000004100 */
[----:B---3--:R-:W-:Y:S02]  /*14a0*/  @!P1 HADD2.F32 R27, -RZ, R10.H0_H0 ;  /* 0x2000000aff1b9230 */ /* 0x008fe40000004100 */
[----:B------:R-:W-:Y:S02]  /*14b0*/  @!P2 HADD2.F32 R17, -RZ, R16.H0_H0 ;  /* 0x20000010ff11a230 */ /* 0x000fe40000004100 */
[----:B------:R-:W-:Y:S02]  /*14c0*/  @!P4 HADD2.F32 R29, -RZ, R18.H0_H0 ;  /* 0x20000012ff1dc230 */ /* 0x000fe40000004100 */
[--C-:B------:R-:W-:Y:S01]  /*14d0*/  @!P0 FADD R23, R23, -R14.reuse ;  /* 0x8000000e17178221 */ /* 0x100fe20000000000 */
[--C-:B------:R-:W-:Y:S01]  /*14e0*/  @!P1 FADD R27, R27, -R14.reuse ;  /* 0x8000000e1b1b9221 */ /* 0x100fe20000000000 */
[--C-:B------:R-:W-:Y:S01]  /*14f0*/  @!P2 FADD R17, R17, -R14.reuse ;  /* 0x8000000e1111a221 */ /* 0x100fe20000000000 */
[----:B------:R-:W-:Y:S01]  /*1500*/  @!P4 FADD R29, R29, -R14 ;  /* 0x8000000e1d1dc221 */ /* 0x000fe20000000000 */
[----:B------:R-:W-:Y:S01]  /*1510*/  CS2R R8, SRZ ;  /* 0x0000000000087805 */ /* 0x000fe2000001ff00 */
[----:B------:R-:W-:Y:S01]  /*1520*/  @!P0 FMUL R24, R23, R23 ;  /* 0x0000001717188220 */ /* 0x000fe20000400000 */
[----:B------:R-:W-:Y:S01]  /*1530*/  @!P1 FMUL R11, R27, R27 ;  /* 0x0000001b1b0b9220 */ /* 0x000fe20000400000 */
[----:B------:R-:W-:Y:S01]  /*1540*/  @!P2 FMUL R9, R17, R17 ;  /* 0x000000111109a220 */ /* 0x000fe20000400000 */
[----:B------:R-:W-:-:S02]  /*1550*/  @!P4 FMUL R8, R29, R29 ;  /* 0x0000001d1d08c220 */ /* 0x000fc40000400000 */
[----:B------:R-:W-:Y:S02]  /*1560*/  FADD R11, R11, R24 ;  /* 0x000000180b0b7221 */ /* 0x000fe40000000000 */
[----:B------:R-:W-:-:S04]  /*1570*/  FADD R8, R8, R9 ;  /* 0x0000000908087221 */ /* 0x000fc80000000000 */
[----:B------:R-:W-:Y:S01]  /*1580*/  FADD R22, R11, R8 ;  /* 0x000000080b167221 */ /* 0x000fe20000000000 */
[----:B------:R-:W-:Y:S06]  /*1590*/  BAR.SYNC.DEFER_BLOCKING 0x0 ;  /* 0x0000000000007b1d */ /* 0x000fec0000010000 */
[----:B0-----:R-:W-:Y:S05]  /*15a0*/  @P3 BRA `(.L_x_13) ;  /* 0x0000000000343947 */ /* 0x001fea0003800000 */
[----:B------:R-:W0:Y:S01]  /*15b0*/  S2UR UR9, SR_CgaCtaId ;  /* 0x00000000000979c3 */ /* 0x000e220000008800 */
[----:B------:R-:W-:Y:S02]  /*15c0*/  UMOV UR8, 0x400 ;  /* 0x0000040000087882 */ /* 0x000fe40000000000 */
[----:B0-----:R-:W-:-:S09]  /*15d0*/  ULEA UR8, UR9, UR8, 0x18 ;  /* 0x0000000809087291 */ /* 0x001fd2000f8ec0ff */
        /* <DEDUP_REMOVED lines=10> */
.L_x_13:
[----:B------:R-:W-:Y:S05]  /*1680*/  BSYNC.RECONVERGENT B0 ;  /* 0x0000000000007941 */ /* 0x000fea0003800200 */
.L_x_12:
[----:B------:R-:W0:Y:S01]  /*1690*/  SHFL.DOWN P0, R9, R22, 0x1, 0x1f ;  /* 0x08201f0016097f89 */ /* 0x000e220000000000 */
[----:B------:R-:W-:Y:S01]  /*16a0*/  UIADD3 UR4, UPT, UPT, UR4, 0x2, URZ ;  /* 0x0000000204047890 */ /* 0x000fe2000fffe0ff */
[----:B------:R-:W-:Y:S03]  /*16b0*/  BSSY.RECONVERGENT B0, `(.L_x_14) ;  /* 0x000001c000007945 */ /* 0x000fe60003800200 */
[----:B------:R-:W-:Y:S01]  /*16c0*/  UISETP.NE.AND UP0, UPT, UR4, UR7, UPT ;  /* 0x000000070400728c */ /* 0x000fe2000bf05270 */
[----:B0-----:R-:W-:Y:S01]  /*16d0*/  @P0 FADD R9, R22, R9 ;  /* 0x0000000916090221 */ /* 0x001fe20000000000 */
[----:B------:R-:W-:-:S04]  /*16e0*/  FADD R22, R19, R15 ;  /* 0x0000000f13167221 */ /* 0x000fc80000000000 */
        /* <DEDUP_REMOVED lines=24> */
.L_x_15:
[----:B------:R-:W-:Y:S05]  /*1870*/  BSYNC.RECONVERGENT B0 ;  /* 0x0000000000007941 */ /* 0x000fea0003800200 */
.L_x_14:
[----:B------:R-:W-:Y:S01]  /*1880*/  FADD R15, R22, R23 ;  /* 0x00000017160f7221 */ /* 0x000fe20000000000 */
[----:B------:R-:W-:Y:S01]  /*1890*/  IADD3 R20, PT, PT, R20, 0x200, RZ ;  /* 0x0000020014147810 */ /* 0x000fe20007ffe0ff */
[----:B------:R-:W-:Y:S06]  /*18a0*/  BRA.U UP0, `(.L_x_16) ;  /* 0xfffffff900047547 */ /* 0x000fec000b83ffff */
.L_x_11:
[----:B------:R-:W-:-:S09]  /*18b0*/  UISETP.NE.AND UP0, UPT, UR13, URZ, UPT ;  /* 0x000000ff0d00728c */ /* 0x000fd2000bf05270 */
[----:B------:R-:W-:Y:S05]  /*18c0*/  BRA.U !UP0, `(.L_x_10) ;  /* 0x0000000108fc7547 */ /* 0x000fea000b800000 */
[----:B------:R-:W2:Y:S01]  /*18d0*/  LDCU UR4, c[0x0][0x3ac] ;  /* 0x00007580ff0477ac */ /* 0x000ea20008000800 */
[----:B------:R-:W-:-:S04]  /*18e0*/  SHF.L.U32 R9, R20, 0x2, RZ ;  /* 0x0000000214097819 */ /* 0x000fc800000006ff */
[C---:B------:R-:W-:Y:S02]  /*18f0*/  IADD3 R8, PT, PT, R9.reuse, 0x1, RZ ;  /* 0x0000000109087810 */ /* 0x040fe40007ffe0ff */
[C---:B------:R-:W-:Y:S02]  /*1900*/  IADD3 R10, PT, PT, R9.reuse, 0x2, RZ ;  /* 0x00000002090a7810 */ /* 0x040fe40007ffe0ff */
[C---:B------:R-:W-:Y:S02]  /*1910*/  IADD3 R11, PT, PT, R9.reuse, 0x3, RZ ;  /* 0x00000003090b7810 */ /* 0x040fe40007ffe0ff */
[C---:B--2---:R-:W-:Y:S02]  /*1920*/  ISETP.GE.AND P0, PT, R9.reuse, UR4, PT ;  /* 0x0000000409007c0c */ /* 0x044fe4000bf06270 */
[----:B------:R-:W-:Y:S01]  /*1930*/  ISETP.GE.AND P1, PT, R8, UR4, PT ;  /* 0x0000000408007c0c */ /* 0x000fe2000bf26270 */
[----:B------:R-:W-:Y:S01]  /*1940*/  IMAD.WIDE.U32 R8, R9, 0x2, R6 ;  /* 0x0000000209087825 */ /* 0x000fe200078e0006 */
[----:B------:R-:W-:-:S02]  /*1950*/  ISETP.GE.AND P2, PT, R10, UR4, PT ;  /* 0x000000040a007c0c */ /* 0x000fc4000bf46270 */
[----:B------:R-:W-:-:S07]  /*1960*/  ISETP.GE.AND P4, PT, R11, UR4, PT ;  /* 0x000000040b007c0c */ /* 0x000fce000bf86270 */
[----:B------:R-:W2:Y:S04]  /*1970*/  @!P0 LDG.E.U16.CONSTANT R11, desc[UR10][R8.64] ;  /* 0x0000000a080b8981 */ /* 0x000ea8000c1e9500 */
[----:B------:R-:W3:Y:S04]  /*1980*/  @!P1 LDG.E.U16.CONSTANT R16, desc[UR10][R8.64+0x2] ;  /* 0x0000020a08109981 */ /* 0x000ee8000c1e9500 */
[----:B------:R-:W0:Y:S04]  /*1990*/  @!P2 LDG.E.U16.CONSTANT R20, desc[UR10][R8.64+0x4] ;  /* 0x0000040a0814a981 */ /* 0x000e28000c1e9500 */
[----:B------:R-:W4:Y:S01]  /*19a0*/  @!P4 LDG.E.U16.CONSTANT R22, desc[UR10][R8.64+0x6] ;  /* 0x0000060a0816c981 */ /* 0x000f22000c1e9500 */
[----:B------:R-:W-:Y:S01]  /*19b0*/  HFMA2 R10, -RZ, RZ, 0, 0 ;  /* 0x00000000ff0a7431 */ /* 0x000fe200000001ff */
[----:B------:R-:W-:Y:S01]  /*19c0*/  MOV R17, RZ ;  /* 0x000000ff00117202 */ /* 0x000fe20000000f00 */
[----:B------:R-:W-:Y:S01]  /*19d0*/  HFMA2 R18, -RZ, RZ, 0, 0 ;  /* 0x00000000ff127431 */ /* 0x000fe200000001ff */
[----:B------:R-:W-:Y:S01]  /*19e0*/  MOV R25, RZ ;  /* 0x000000ff00197202 */ /* 0x000fe20000000f00 */
[----:B------:R-:W-:Y:S01]  /*19f0*/  BSSY.RECONVERGENT B0, `(.L_x_17) ;  /* 0x000002b000007945 */ /* 0x000fe20003800200 */
[----:B--2---:R-:W-:-:S02]  /*1a00*/  @!P0 HADD2.F32 R11, -RZ, R11.H0_H0 ;  /* 0x2000000bff0b8230 */ /* 0x004fc40000004100 */
[----:B---3--:R-:W-:-:S03]  /*1a10*/  @!P1 HADD2.F32 R19, -RZ, R16.H0_H0 ;  /* 0x20000010ff139230 */ /* 0x008fc60000004100 */
[--C-:B------:R-:W-:Y:S01]  /*1a20*/  @!P0 FADD R11, R11, -R14.reuse ;  /* 0x8000000e0b0b8221 */ /* 0x100fe20000000000 */
[----:B01----:R-:W-:Y:S02]  /*1a30*/  @!P2 HADD2.F32 R23, -RZ, R20.H0_H0 ;  /* 0x20000014ff17a230 */ /* 0x003fe40000004100 */
[--C-:B------:R-:W-:Y:S01]  /*1a40*/  @!P1 FADD R19, R19, -R14.reuse ;  /* 0x8000000e13139221 */ /* 0x100fe20000000000 */
[----:B------:R-:W-:Y:S01]  /*1a50*/  @!P0 FMUL R10, R11, R11 ;  /* 0x0000000b0b0a8220 */ /* 0x000fe20000400000 */
[----:B----4-:R-:W-:Y:S02]  /*1a60*/  @!P4 HADD2.F32 R27, -RZ, R22.H0_H0 ;  /* 0x20000016ff1bc230 */ /* 0x010fe40000004100 */
[--C-:B------:R-:W-:Y:S01]  /*1a70*/  @!P2 FADD R23, R23, -R14.reuse ;  /* 0x8000000e1717a221 */ /* 0x100fe20000000000 */
[----:B------:R-:W-:Y:S01]  /*1a80*/  @!P1 FMUL R17, R19, R19 ;  /* 0x0000001313119220 */ /* 0x000fe20000400000 */
[----:B------:R-:W-:Y:S01]  /*1a90*/  ISETP.NE.AND P1, PT, R21, RZ, PT ;  /* 0x000000ff1500720c */ /* 0x000fe20003f25270 */
[----:B------:R-:W-:Y:S01]  /*1aa0*/  @!P4 FADD R27, R27, -R14 ;  /* 0x8000000e1b1bc221 */ /* 0x000fe20000000000 */
[----:B------:R-:W-:Y:S01]  /*1ab0*/  @!P2 FMUL R18, R23, R23 ;  /* 0x000000171712a220 */ /* 0x000fe20000400000 */
[----:B------:R-:W-:-:S02]  /*1ac0*/  FADD R10, R17, R10 ;  /* 0x0000000a110a7221 */ /* 0x000fc40000000000 */
[----:B------:R-:W-:-:S04]  /*1ad0*/  @!P4 FMUL R25, R27, R27 ;  /* 0x0000001b1b19c220 */ /* 0x000fc80000400000 */
        /* <DEDUP_REMOVED lines=28> */
.L_x_18:
[----:B------:R-:W-:Y:S05]  /*1ca0*/  BSYNC.RECONVERGENT B0 ;  /* 0x0000000000007941 */ /* 0x000fea0003800200 */
.L_x_17:
[----:B------:R-:W-:-:S07]  /*1cb0*/  FADD R15, R15, R19 ;  /* 0x000000130f0f7221 */ /* 0x000fce0000000000 */
.L_x_10:
[----:B------:R-:W2:Y:S01]  /*1cc0*/  S2UR UR8, SR_CgaCtaId ;  /* 0x00000000000879c3 */ /* 0x000ea20000008800 */
[----:B------:R-:W-:Y:S01]  /*1cd0*/  UMOV UR4, 0x400 ;  /* 0x0000040000047882 */ /* 0x000fe20000000000 */
[----:B------:R-:W-:-:S04]  /*1ce0*/  I2FP.F32.S32 R16, UR15 ;  /* 0x0000000f00107c45 */ /* 0x000fc80008201400 */
[----:B------:R-:W3:Y:S02]  /*1cf0*/  MUFU.RCP R8, R16 ;  /* 0x0000001000087308 */ /* 0x000ee40000001000 */
[----:B---3--:R-:W-:Y:S01]  /*1d00*/  FFMA R11, -R16, R8, 1 ;  /* 0x3f800000100b7423 */ /* 0x008fe20000000108 */
[----:B--2---:R-:W-:-:S03]  /*1d10*/  ULEA UR4, UR8, UR4, 0x18 ;  /* 0x0000000408047291 */ /* 0x004fc6000f8ec0ff */
[----:B------:R-:W-:-:S06]  /*1d20*/  FFMA R8, R8, R11, R8 ;  /* 0x0000000b08087223 */ /* 0x000fcc0000000008 */
[----:B------:R-:W-:Y:S01]  /*1d30*/  @!P3 STS [UR4], R15 ;  /* 0x0000000fff00b988 */ /* 0x000fe20008000804 */
[----:B------:R-:W-:Y:S06]  /*1d40*/  BAR.SYNC.DEFER_BLOCKING 0x0 ;  /* 0x0000000000007b1d */ /* 0x000fec0000010000 */
[----:B------:R-:W2:Y:S01]  /*1d50*/  LDS R9, [UR4] ;  /* 0x00000004ff097984 */ /* 0x000ea20008000800 */
[----:B------:R-:W3:Y:S02]  /*1d60*/  LDCU UR4, c[0x0][0x3ac] ;  /* 0x00007580ff0477ac */ /* 0x000ee40008000800 */
[----:B---3--:R-:W-:Y:S01]  /*1d70*/  ISETP.GE.AND P2, PT, R5, UR4, PT ;  /* 0x0000000405007c0c */ /* 0x008fe2000bf46270 */
[----:B--2---:R-:W2:Y:S01]  /*1d80*/  FCHK P0, R9, R16 ;  /* 0x0000001009007302 */ /* 0x004ea20000000000 */
[----:B------:R-:W-:-:S04]  /*1d90*/  FFMA R10, R8, R9, RZ ;  /* 0x00000009080a7223 */ /* 0x000fc800000000ff */
[----:B------:R-:W-:-:S04]  /*1da0*/  FFMA R11, -R16, R10, R9 ;  /* 0x0000000a100b7223 */ /* 0x000fc80000000109 */
[----:B------:R-:W-:Y:S01]  /*1db0*/  FFMA R8, R8, R11, R10 ;  /* 0x0000000b08087223 */ /* 0x000fe2000000000a */
[----:B--2---:R-:W-:Y:S06]  /*1dc0*/  @!P0 BRA `(.L_x_19) ;  /* 0x0000000000108947 */ /* 0x004fec0003800000 */
[----:B------:R-:W-:Y:S02]  /*1dd0*/  MOV R8, R9 ;  /* 0x0000000900087202 */ /* 0x000fe40000000f00 */
[----:B------:R-:W-:Y:S02]  /*1de0*/  MOV R9, R16 ;  /* 0x0000001000097202 */ /* 0x000fe40000000f00 */
[----:B------:R-:W-:-:S07]  /*1df0*/  MOV R10, 0x1e10 ;  /* 0x00001e10000a7802 */ /* 0x000fce0000000f00 */
[----:B01----:R-:W-:Y:S05]  /*1e00*/  CALL.REL.NOINC `($__internal_0_$__cuda_sm3x_div_rn_noftz_f32_slowpath) ;  /* 0x00000008004c7944 */ /* 0x003fea0003c00000 */
.L_x_19:
[----:B------:R-:W2:Y:S01]  /*1e10*/  LDCU UR8, c[0x0][0x3ac] ;  /* 0x00007580ff0877ac */ /* 0x000ea20008000800 */
[----:B------:R-:W-:Y:S04]  /*1e20*/  BSSY.RECONVERGENT B0, `(.L_x_20) ;  /* 0x000008b000007945 */ /* 0x000fe80003800200 */
[----:B------:R-:W-:Y:S05]  /*1e30*/  @P2 BRA `(.L_x_21) ;  /* 0x0000000800242947 */ /* 0x000fea0003800000 */
[----:B------:R-:W3:Y:S01]  /*1e40*/  LDCU UR4, c[0x0][0x398] ;  /* 0x00007300ff0477ac */ /* 0x000ee20008000800 */
[C---:B------:R-:W-:Y:S01]  /*1e50*/  LOP3.LUT R18, R3.reuse, 0x3, RZ, 0xc0, !PT ;  /* 0x0000000303127812 */ /* 0x040fe200078ec0ff */
[----:B------:R-:W-:Y:S01]  /*1e60*/  BSSY.RECONVERGENT B1, `(.L_x_22) ;  /* 0x000003f000017945 */ /* 0x000fe20003800200 */
[----:B------:R-:W-:Y:S02]  /*1e70*/  ISETP.GE.U32.AND P0, PT, R3, 0x3, PT ;  /* 0x000000030300780c */ /* 0x000fe40003f06070 */
[----:B------:R-:W-:Y:S02]  /*1e80*/  ISETP.NE.AND P2, PT, R18, 0x3, PT ;  /* 0x000000031200780c */ /* 0x000fe40003f45270 */
[----:B------:R-:W-:Y:S01]  /*1e90*/  MOV R27, R5 ;  /* 0x00000005001b7202 */ /* 0x000fe20000000f00 */
[----:B---3--:R-:W-:-:S05]  /*1ea0*/  FADD R8, R8, UR4 ;  /* 0x0000000408087e21 */ /* 0x008fca0008000000 */
[----:B------:R-:W-:-:S13]  /*1eb0*/  FSETP.GEU.AND P1, PT, |R8|, 1.175494350822287508e-38, PT ;  /* 0x008000000800780b */ /* 0x000fda0003f2e200 */
[----:B------:R-:W-:-:S04]  /*1ec0*/  @!P1 FMUL R8, R8, 16777216 ;  /* 0x4b80000008089820 */ /* 0x000fc80000400000 */
[----:B------:R-:W3:Y:S02]  /*1ed0*/  MUFU.RSQ R15, R8 ;  /* 0x00000008000f7308 */ /* 0x000ee40000001400 */
[----:B---3--:R-:W-:Y:S01]  /*1ee0*/  @!P1 FMUL R15, R15, 4096 ;  /* 0x458000000f0f9820 */ /* 0x008fe20000400000 */
[----:B------:R-:W-:Y:S06]  /*1ef0*/  @!P2 BRA `(.L_x_23) ;  /* 0x0000000000d4a947 */ /* 0x000fec0003800000 */
[----:B------:R-:W3:Y:S01]  /*1f00*/  LDC.64 R16, c[0x0][0x390] ;  /* 0x0000e400ff107b82 */ /* 0x000ee20000000a00 */
[----:B------:R-:W-:Y:S01]  /*1f10*/  LEA R10, P1, R5, R6, 0x1 ;  /* 0x00000006050a7211 */ /* 0x000fe200078208ff */
[----:B0-----:R-:W4:Y:S03]  /*1f20*/  LDG.E.CONSTANT R21, desc[UR10][R12.64] ;  /* 0x0000000a0c157981 */ /* 0x001f26000c1e9900 */
[----:B------:R-:W-:-:S03]  /*1f30*/  IADD3.X R11, PT, PT, RZ, R7, RZ, P1, !PT ;  /* 0x00000007ff0b7210 */ /* 0x000fc60000ffe4ff */
[----:B------:R-:W0:Y:S02]  /*1f40*/  LDC.64 R8, c[0x0][0x3a0] ;  /* 0x0000e800ff087b82 */ /* 0x000e240000000a00 */
[----:B------:R-:W5:Y:S01]  /*1f50*/  LDG.E.U16.CONSTANT R19, desc[UR10][R10.64] ;  /* 0x0000000a0a137981 */ /* 0x000f62000c1e9500 */
[----:B---3--:R-:W-:-:S05]  /*1f60*/  IMAD.WIDE.U32 R16, R5, 0x4, R16 ;  /* 0x0000000405107825 */ /* 0x008fca00078e0010 */
[----:B-1----:R-:W4:Y:S01]  /*1f70*/  LDG.E.CONSTANT R23, desc[UR10][R16.64] ;  /* 0x0000000a10177981 */ /* 0x002f22000c1e9900 */
[----:B------:R-:W-:Y:S02]  /*1f80*/  ISETP.NE.AND P1, PT, R18, RZ, PT ;  /* 0x000000ff1200720c */ /* 0x000fe40003f25270 */
[----:B------:R-:W-:Y:S01]  /*1f90*/  IADD3 R27, PT, PT, R5, R4, RZ ;  /* 0x00000004051b7210 */ /* 0x000fe20007ffe0ff */
[----:B-----5:R-:W-:-:S05]  /*1fa0*/  HADD2.F32 R19, -RZ, R19.H0_H0 ;  /* 0x20000013ff137230 */ /* 0x020fca0000004100 */
[----:B------:R-:W-:-:S04]  /*1fb0*/  FADD R20, R19, -R14 ;  /* 0x8000000e13147221 */ /* 0x000fc80000000000 */
[----:B------:R-:W-:Y:S01]  /*1fc0*/  FMUL R20, R15, R20 ;  /* 0x000000140f147220 */ /* 0x000fe20000400000 */
[----:B------:R-:W-:-:S03]  /*1fd0*/  IADD3 R19, PT, PT, R0, R5, RZ ;  /* 0x0000000500137210 */ /* 0x000fc60007ffe0ff */
[----:B----4-:R-:W-:Y:S02]  /*1fe0*/  FFMA R20, R20, R21, R23 ;  /* 0x0000001514147223 */ /* 0x010fe40000000017 */
[----:B0-----:R-:W-:-:S03]  /*1ff0*/  IMAD.WIDE R8, R19, 0x2, R8 ;  /* 0x0000000213087825 */ /* 0x001fc600078e0208 */
[----:B------:R-:W-:-:S05]  /*2000*/  F2FP.F16.F32.PACK_AB R20, RZ, R20 ;  /* 0x00000014ff14723e */ /* 0x000fca00000000ff */
[----:B------:R3:W-:Y:S01]  /*2010*/  STG.E.U16 desc[UR10][R8.64], R20 ;  /* 0x0000001408007986 */ /* 0x0007e2000c10150a */
[----:B------:R-:W-:Y:S05]  /*2020*/  @!P1 BRA `(.L_x_23) ;  /* 0x0000000000889947 */ /* 0x000fea0003800000 */
[----:B------:R-:W-:Y:S02]  /*2030*/  ISETP.NE.AND P1, PT, R18, 0x1, PT ;  /* 0x000000011200780c */ /* 0x000fe40003f25270 */
[----:B------:R-:W-:-:S04]  /*2040*/  SHF.L.U32 R29, R4, 0x1, RZ ;  /* 0x00000001041d7819 */ /* 0x000fc800000006ff */
[----:B------:R-:W-:-:S04]  /*2050*/  IADD3 R22, P2, PT, R29, R10, RZ ;  /* 0x0000000a1d167210 */ /* 0x000fc80007f5e0ff */
[----:B------:R-:W-:-:S03]  /*2060*/  IADD3.X R23, PT, PT, RZ, R11, RZ, P2, !PT ;  /* 0x0000000bff177210 */ /* 0x000fc600017fe4ff */
[----:B------:R-:W-:Y:S02]  /*2070*/  @P1 IADD3 R24, P2, PT, R29, R22, RZ ;  /* 0x000000161d181210 */ /* 0x000fe40007f5e0ff */
[----:B------:R-:W4:Y:S02]  /*2080*/  LDG.E.U16.CONSTANT R22, desc[UR10][R22.64] ;  /* 0x0000000a16167981 */ /* 0x000f24000c1e9500 */
[----:B------:R-:W-:Y:S01]  /*2090*/  @P1 IADD3.X R25, PT, PT, RZ, R23, RZ, P2, !PT ;  /* 0x00000017ff191210 */ /* 0x000fe200017fe4ff */
[----:B------:R-:W-:-:S04]  /*20a0*/  IMAD.WIDE R10, R4, 0x4, R12 ;  /* 0x00000004040a7825 */ /* 0x000fc800078e020c */
[----:B------:R-:W5:Y:S01]  /*20b0*/  @P1 LDG.E.U16.CONSTANT R24, desc[UR10][R24.64] ;  /* 0x0000000a18181981 */ /* 0x000f62000c1e9500 */
[----:B------:R-:W-:-:S04]  /*20c0*/  IMAD.WIDE R16, R4, 0x4, R16 ;  /* 0x0000000404107825 */ /* 0x000fc800078e0210 */
[C---:B------:R-:W-:Y:S02]  /*20d0*/  @P1 IMAD.WIDE R18, R4.reuse, 0x4, R10 ;  /* 0x0000000404121825 */ /* 0x040fe400078e020a */
[----:B------:R0:W2:Y:S02]  /*20e0*/  LDG.E.CONSTANT R11, desc[UR10][R10.64] ;  /* 0x0000000a0a0b7981 */ /* 0x0000a4000c1e9900 */
[----:B---3--:R-:W-:Y:S02]  /*20f0*/  @P1 IMAD.WIDE R20, R4, 0x4, R16 ;  /* 0x0000000404141825 */ /* 0x008fe400078e0210 */
[----:B------:R-:W2:Y:S04]  /*2100*/  LDG.E.CONSTANT R16, desc[UR10][R16.64] ;  /* 0x0000000a10107981 */ /* 0x000ea8000c1e9900 */
[----:B------:R-:W3:Y:S04]  /*2110*/  @P1 LDG.E.CONSTANT R18, desc[UR10][R18.64] ;  /* 0x0000000a12121981 */ /* 0x000ee8000c1e9900 */
[----:B------:R-:W3:Y:S01]  /*2120*/  @P1 LDG.E.CONSTANT R21, desc[UR10][R20.64] ;  /* 0x0000000a14151981 */ /* 0x000ee2000c1e9900 */
[----:B------:R-:W-:-:S04]  /*2130*/  IADD3 R8, P2, PT, R8, R29, RZ ;  /* 0x0000001d08087210 */ /* 0x000fc80007f5e0ff */
[----:B------:R-:W-:Y:S02]  /*2140*/  IADD3.X R9, PT, PT, RZ, R9, RZ, P2, !PT ;  /* 0x00000009ff097210 */ /* 0x000fe400017fe4ff */
[----:B0-----:R-:W-:Y:S02]  /*2150*/  @P1 IADD3 R10, P2, PT, R29, R8, RZ ;  /* 0x000000081d0a1210 */ /* 0x001fe40007f5e0ff */
[----:B------:R-:W-:-:S04]  /*2160*/  IADD3 R27, PT, PT, R27, R4, RZ ;  /* 0x000000041b1b7210 */ /* 0x000fc80007ffe0ff */
[----:B------:R-:W-:Y:S01]  /*2170*/  @P1 IADD3 R27, PT, PT, R27, R4, RZ ;  /* 0x000000041b1b1210 */ /* 0x000fe20007ffe0ff */
[----:B----4-:R-:W-:Y:S02]  /*2180*/  HADD2.F32 R26, -RZ, R22.H0_H0 ;  /* 0x20000016ff1a7230 */ /* 0x010fe40000004100 */
[----:B-----5:R-:W-:-:S03]  /*2190*/  @P1 HADD2.F32 R23, -RZ, R24.H0_H0 ;  /* 0x20000018ff171230 */ /* 0x020fc60000004100 */
[--C-:B------:R-:W-:Y:S02]  /*21a0*/  FADD R26, R26, -R14.reuse ;  /* 0x8000000e1a1a7221 */ /* 0x100fe40000000000 */
[----:B------:R-:W-:Y:S02]  /*21b0*/  @P1 FADD R22, R23, -R14 ;  /* 0x8000000e17161221 */ /* 0x000fe40000000000 */
[C---:B------:R-:W-:Y:S02]  /*21c0*/  FMUL R23, R15.reuse, R26 ;  /* 0x0000001a0f177220 */ /* 0x040fe40000400000 */
[----:B------:R-:W-:Y:S02]  /*21d0*/  @P1 FMUL R22, R15, R22 ;  /* 0x000000160f161220 */ /* 0x000fe40000400000 */
[----:B--2---:R-:W-:Y:S01]  /*21e0*/  FFMA R16, R23, R11, R16 ;  /* 0x0000000b17107223 */ /* 0x004fe20000000010 */
[----:B------:R-:W-:Y:S01]  /*21f0*/  @P1 IADD3.X R11, PT, PT, RZ, R9, RZ, P2, !PT ;  /* 0x00000009ff0b1210 */ /* 0x000fe200017fe4ff */
[----:B---3--:R-:W-:-:S03]  /*2200*/  @P1 FFMA R22, R22, R18, R21 ;  /* 0x0000001216161223 */ /* 0x008fc60000000015 */
[----:B------:R-:W-:Y:S02]  /*2210*/  F2FP.F16.F32.PACK_AB R16, RZ, R16 ;  /* 0x00000010ff10723e */ /* 0x000fe400000000ff */
[----:B------:R-:W-:-:S03]  /*2220*/  @P1 F2FP.F16.F32.PACK_AB R22, RZ, R22 ;  /* 0x00000016ff16123e */ /* 0x000fc600000000ff */
[----:B------:R4:W-:Y:S04]  /*2230*/  STG.E.U16 desc[UR10][R8.64], R16 ;  /* 0x0000001008007986 */ /* 0x0009e8000c10150a */
[----:B------:R4:W-:Y:S02]  /*2240*/  @P1 STG.E.U16 desc[UR10][R10.64], R22 ;  /* 0x000000160a001986 */ /* 0x0009e4000c10150a */
.L_x_23:
[----:B--2---:R-:W-:Y:S05]  /*2250*/  BSYNC.RECONVERGENT B1 ;  /* 0x0000000000017941 */ /* 0x004fea0003800200 */
.L_x_22:
[----:B------:R-:W-:Y:S05]  /*2260*/  @!P0 BRA `(.L_x_21) ;  /* 0x0000000400188947 */ /* 0x000fea0003800000 */
[----:B---34-:R-:W2:Y:S01]  /*2270*/  LDC.64 R8, c[0x0][0x388] ;  /* 0x0000e200ff087b82 */ /* 0x018ea20000000a00 */
[----:B------:R-:W-:-:S07]  /*2280*/  SHF.L.U32 R29, R4, 0x1, RZ ;  /* 0x00000001041d7819 */ /* 0x000fce00000006ff */
[----:B------:R-:W3:Y:S02]  /*2290*/  LDC.64 R10, c[0x0][0x390] ;  /* 0x0000e400ff0a7b82 */ /* 0x000ee40000000a00 */
.L_x_24:
[----:B------:R-:W-:-:S05]  /*22a0*/  IMAD.WIDE R16, R27, 0x2, R6 ;  /* 0x000000021b107825 */ /* 0x000fca00078e0206 */
[----:B------:R-:W4:Y:S01]  /*22b0*/  LDG.E.U16.CONSTANT R18, desc[UR10][R16.64] ;  /* 0x0000000a10127981 */ /* 0x000f22000c1e9500 */
[----:B0--3--:R-:W-:-:S04]  /*22c0*/  IMAD.WIDE.U32 R20, R27, 0x4, R10 ;  /* 0x000000041b147825 */ /* 0x009fc800078e000a */
[----:B--2---:R-:W-:Y:S02]  /*22d0*/  IMAD.WIDE.U32 R24, R27, 0x4, R8 ;  /* 0x000000041b187825 */ /* 0x004fe400078e0008 */
[----:B------:R-:W2:Y:S04]  /*22e0*/  LDG.E.CONSTANT R21, desc[UR10][R20.64] ;  /* 0x0000000a14157981 */ /* 0x000ea8000c1e9900 */
[----:B------:R0:W2:Y:S01]  /*22f0*/  LDG.E.CONSTANT R22, desc[UR10][R24.64] ;  /* 0x0000000a18167981 */ /* 0x0000a2000c1e9900 */
[----:B-1----:R-:W-:Y:S01]  /*2300*/  IADD3 R23, PT, PT, R4, R27, RZ ;  /* 0x0000001b04177210 */ /* 0x002fe20007ffe0ff */
[----:B0-----:R-:W0:Y:S01]  /*2310*/  LDC.64 R24, c[0x0][0x3a0] ;  /* 0x0000e800ff187b82 */ /* 0x001e220000000a00 */
[----:B----4-:R-:W-:Y:S01]  /*2320*/  HADD2.F32 R19, -RZ, R18.H0_H0 ;  /* 0x20000012ff137230 */ /* 0x010fe20000004100 */
[----:B------:R-:W-:-:S04]  /*2330*/  IADD3 R18, P0, PT, R29, R16, RZ ;  /* 0x000000101d127210 */ /* 0x000fc80007f1e0ff */
[----:B------:R-:W-:Y:S01]  /*2340*/  FADD R26, R19, -R14 ;  /* 0x8000000e131a7221 */ /* 0x000fe20000000000 */
[----:B------:R-:W-:-:S03]  /*2350*/  IADD3.X R19, PT, PT, RZ, R17, RZ, P0, !PT ;  /* 0x00000011ff137210 */ /* 0x000fc600007fe4ff */
[----:B------:R-:W-:Y:S02]  /*2360*/  FMUL R28, R15, R26 ;  /* 0x0000001a0f1c7220 */ /* 0x000fe40000400000 */
[----:B------:R1:W3:Y:S01]  /*2370*/  LDG.E.U16.CONSTANT R26, desc[UR10][R18.64] ;  /* 0x0000000a121a7981 */ /* 0x0002e2000c1e9500 */
[----:B------:R-:W-:-:S04]  /*2380*/  IMAD.WIDE.U32 R16, R23, 0x4, R8 ;  /* 0x0000000417107825 */ /* 0x000fc800078e0008 */
[----:B--2---:R-:W-:Y:S01]  /*2390*/  FFMA R22, R28, R22, R21 ;  /* 0x000000161c167223 */ /* 0x004fe20000000015 */
[----:B------:R-:W-:Y:S01]  /*23a0*/  IMAD.WIDE.U32 R20, R23, 0x4, R10 ;  /* 0x0000000417147825 */ /* 0x000fe200078e000a */
[----:B------:R-:W2:Y:S05]  /*23b0*/  LDG.E.CONSTANT R16, desc[UR10][R16.64] ;  /* 0x0000000a10107981 */ /* 0x000eaa000c1e9900 */
[----:B------:R-:W2:Y:S01]  /*23c0*/  LDG.E.CONSTANT R21, desc[UR10][R20.64] ;  /* 0x0000000a14157981 */ /* 0x000ea2000c1e9900 */
[----:B------:R-:W-:-:S05]  /*23d0*/  IADD3 R27, PT, PT, R0, R27, RZ ;  /* 0x0000001b001b7210 */ /* 0x000fca0007ffe0ff */
[----:B0-----:R-:W-:Y:S01]  /*23e0*/  IMAD.WIDE R24, R27, 0x2, R24 ;  /* 0x000000021b187825 */ /* 0x001fe200078e0218 */
[----:B------:R-:W-:Y:S02]  /*23f0*/  F2FP.F16.F32.PACK_AB R22, RZ, R22 ;  /* 0x00000016ff16723e */ /* 0x000fe400000000ff */
[----:B-1----:R-:W-:-:S04]  /*2400*/  IADD3 R18, P1, PT, R29, R18, RZ ;  /* 0x000000121d127210 */ /* 0x002fc80007f3e0ff */
[----:B------:R-:W-:Y:S02]  /*2410*/  IADD3.X R19, PT, PT, RZ, R19, RZ, P1, !PT ;  /* 0x00000013ff137210 */ /* 0x000fe40000ffe4ff */
[----:B------:R-:W-:-:S04]  /*2420*/  IADD3 R27, PT, PT, R23, R4, RZ ;  /* 0x00000004171b7210 */ /* 0x000fc80007ffe0ff */
[----:B------:R-:W-:Y:S01]  /*2430*/  IADD3 R28, PT, PT, R27, R4, RZ ;  /* 0x000000041b1c7210 */ /* 0x000fe20007ffe0ff */
[----:B---3--:R-:W-:-:S05]  /*2440*/  HADD2.F32 R26, -RZ, R26.H0_H0 ;  /* 0x2000001aff1a7230 */ /* 0x008fca0000004100 */
[----:B------:R-:W-:-:S04]  /*2450*/  FADD R26, R26, -R14 ;  /* 0x8000000e1a1a7221 */ /* 0x000fc80000000000 */
[----:B------:R-:W-:-:S04]  /*2460*/  FMUL R26, R15, R26 ;  /* 0x0000001a0f1a7220 */ /* 0x000fc80000400000 */
[--C-:B--2---:R-:W-:Y:S01]  /*2470*/  FFMA R26, R26, R16, R21.reuse ;  /* 0x000000101a1a7223 */ /* 0x104fe20000000015 */
[C---:B------:R-:W-:Y:S02]  /*2480*/  IADD3 R16, P0, PT, R29.reuse, R24, RZ ;  /* 0x000000181d107210 */ /* 0x040fe40007f1e0ff */
[----:B------:R-:W-:Y:S02]  /*2490*/  PRMT R21, R22, 0x7610, R21 ;  /* 0x0000761016157816 */ /* 0x000fe40000000015 */
[----:B------:R-:W-:Y:S02]  /*24a0*/  IADD3.X R17, PT, PT, RZ, R25, RZ, P0, !PT ;  /* 0x00000019ff117210 */ /* 0x000fe400007fe4ff */
[----:B------:R-:W-:Y:S01]  /*24b0*/  IADD3 R20, P0, PT, R29, R18, RZ ;  /* 0x000000121d147210 */ /* 0x000fe20007f1e0ff */
[----:B------:R0:W-:Y:S04]  /*24c0*/  STG.E.U16 desc[UR10][R24.64], R21 ;  /* 0x0000001518007986 */ /* 0x0001e8000c10150a */
[----:B------:R-:W2:Y:S01]  /*24d0*/  LDG.E.U16.CONSTANT R18, desc[UR10][R18.64] ;  /* 0x0000000a12127981 */ /* 0x000ea2000c1e9500 */
[----:B------:R-:W-:-:S02]  /*24e0*/  F2FP.F16.F32.PACK_AB R26, RZ, R26 ;  /* 0x0000001aff1a723e */ /* 0x000fc400000000ff */
[----:B0-----:R-:W-:Y:S01]  /*24f0*/  IADD3.X R21, PT, PT, RZ, R19, RZ, P0, !PT ;  /* 0x00000013ff157210 */ /* 0x001fe200007fe4ff */
[----:B------:R-:W-:-:S04]  /*2500*/  IMAD.WIDE.U32 R22, R27, 0x4, R8 ;  /* 0x000000041b167825 */ /* 0x000fc800078e0008 */
[----:B------:R0:W3:Y:S01]  /*2510*/  LDG.E.U16.CONSTANT R19, desc[UR10][R20.64] ;  /* 0x0000000a14137981 */ /* 0x0000e2000c1e9500 */
[----:B------:R-:W-:-:S03]  /*2520*/  IMAD.WIDE.U32 R24, R27, 0x4, R10 ;  /* 0x000000041b187825 */ /* 0x000fc600078e000a */
[----:B------:R1:W-:Y:S04]  /*2530*/  STG.E.U16 desc[UR10][R16.64], R26 ;  /* 0x0000001a10007986 */ /* 0x0003e8000c10150a */
[----:B------:R-:W4:Y:S01]  /*2540*/  LDG.E.CONSTANT R22, desc[UR10][R22.64] ;  /* 0x0000000a16167981 */ /* 0x000f22000c1e9900 */
[----:B0-----:R-:W-:-:S03]  /*2550*/  IMAD.WIDE.U32 R20, R28, 0x4, R10 ;  /* 0x000000041c147825 */ /* 0x001fc600078e000a */
[----:B------:R-:W4:Y:S01]  /*2560*/  LDG.E.CONSTANT R25, desc[UR10][R24.64] ;  /* 0x0000000a18197981 */ /* 0x000f22000c1e9900 */
[----:B-1----:R-:W-:-:S03]  /*2570*/  IMAD.WIDE.U32 R26, R28, 0x4, R8 ;  /* 0x000000041c1a7825 */ /* 0x002fc600078e0008 */
[----:B------:R-:W5:Y:S04]  /*2580*/  LDG.E.CONSTANT R21, desc[UR10][R20.64] ;  /* 0x0000000a14157981 */ /* 0x000f68000c1e9900 */
[----:B------:R0:W5:Y:S02]  /*2590*/  LDG.E.CONSTANT R26, desc[UR10][R26.64] ;  /* 0x0000000a1a1a7981 */ /* 0x000164000c1e9900 */
[----:B0-----:R-:W-:Y:S01]  /*25a0*/  IADD3 R27, PT, PT, R28, R4, RZ ;  /* 0x000000041c1b7210 */ /* 0x001fe20007ffe0ff */
[----:B--2---:R-:W-:-:S05]  /*25b0*/  HADD2.F32 R18, -RZ, R18.H0_H0 ;  /* 0x20000012ff127230 */ /* 0x004fca0000004100 */
[----:B------:R-:W-:Y:S01]  /*25c0*/  FADD R18, R18, -R14 ;  /* 0x8000000e12127221 */ /* 0x000fe20000000000 */
[----:B---3--:R-:W-:-:S03]  /*25d0*/  HADD2.F32 R19, -RZ, R19.H0_H0 ;  /* 0x20000013ff137230 */ /* 0x008fc60000004100 */
[----:B------:R-:W-:Y:S02]  /*25e0*/  FMUL R18, R15, R18 ;  /* 0x000000120f127220 */ /* 0x000fe40000400000 */
[----:B------:R-:W-:-:S04]  /*25f0*/  FADD R19, R19, -R14 ;  /* 0x8000000e13137221 */ /* 0x000fc80000000000 */
[----:B------:R-:W-:Y:S01]  /*2600*/  FMUL R19, R15, R19 ;  /* 0x000000130f137220 */ /* 0x000fe20000400000 */
[----:B----4-:R-:W-:Y:S01]  /*2610*/  FFMA R22, R18, R22, R25 ;  /* 0x0000001612167223 */ /* 0x010fe20000000019 */
[----:B------:R-:W-:-:S04]  /*2620*/  IADD3 R18, P0, PT, R29, R16, RZ ;  /* 0x000000101d127210 */ /* 0x000fc80007f1e0ff */
[----:B------:R-:W-:Y:S01]  /*2630*/  F2FP.F16.F32.PACK_AB R22, RZ, R22 ;  /* 0x00000016ff16723e */ /* 0x000fe200000000ff */
[----:B-----5:R-:W-:Y:S01]  /*2640*/  FFMA R26, R19, R26, R21 ;  /* 0x0000001a131a7223 */ /* 0x020fe20000000015 */
[----:B------:R-:W-:Y:S02]  /*2650*/  IADD3.X R19, PT, PT, RZ, R17, RZ, P0, !PT ;  /* 0x00000011ff137210 */ /* 0x000fe400007fe4ff */
[----:B------:R-:W-:Y:S02]  /*2660*/  IADD3 R16, P0, PT, R29, R18, RZ ;  /* 0x000000121d107210 */ /* 0x000fe40007f1e0ff */
[----:B------:R-:W-:Y:S02]  /*2670*/  F2FP.F16.F32.PACK_AB R26, RZ, R26 ;  /* 0x0000001aff1a723e */ /* 0x000fe400000000ff */
[----:B------:R-:W-:Y:S01]  /*2680*/  IADD3.X R17, PT, PT, RZ, R19, RZ, P0, !PT ;  /* 0x00000013ff117210 */ /* 0x000fe200007fe4ff */
[----:B------:R0:W-:Y:S04]  /*2690*/  STG.E.U16 desc[UR10][R18.64], R22 ;  /* 0x0000001612007986 */ /* 0x0001e8000c10150a */
[----:B------:R0:W-:Y:S01]  /*26a0*/  STG.E.U16 desc[UR10][R16.64], R26 ;  /* 0x0000001a10007986 */ /* 0x0001e2000c10150a */
[----:B------:R-:W-:-:S13]  /*26b0*/  ISETP.GE.AND P0, PT, R27, UR8, PT ;  /* 0x000000081b007c0c */ /* 0x000fda000bf06270 */
[----:B0-----:R-:W-:Y:S05]  /*26c0*/  @!P0 BRA `(.L_x_24) ;  /* 0xfffffff800f48947 */ /* 0x001fea000383ffff */
.L_x_21:
[----:B--2---:R-:W-:Y:S05]  /*26d0*/  BSYNC.RECONVERGENT B0 ;  /* 0x0000000000007941 */ /* 0x004fea0003800200 */
.L_x_20:
[----:B------:R-:W2:Y:S01]  /*26e0*/  LDCU UR4, c[0x0][0x370] ;  /* 0x00006e00ff0477ac */ /* 0x000ea20008000800 */
[----:B------:R-:W5:Y:S01]  /*26f0*/  LDCU UR8, c[0x0][0x3a8] ;  /* 0x00007500ff0877ac */ /* 0x000f620008000800 */
[----:B--2---:R-:W-:-:S04]  /*2700*/  UIADD3 UR5, UPT, UPT, UR4, UR5, URZ ;  /* 0x0000000504057290 */ /* 0x004fc8000fffe0ff */
[----:B-----5:R-:W-:-:S09]  /*2710*/  UISETP.GE.AND UP0, UPT, UR5, UR8, UPT ;  /* 0x000000080500728c */ /* 0x020fd2000bf06270 */
[----:B------:R-:W-:Y:S05]  /*2720*/  BRA.U !UP0, `(.L_x_25) ;  /* 0xffffffd908fc7547 */ /* 0x000fea000b83ffff */
[----:B------:R-:W-:Y:S05]  /*2730*/  EXIT ;  /* 0x000000000000794d */ /* 0x000fea0003800000 */
        .weak           $__internal_0_$__cuda_sm3x_div_rn_noftz_f32_slowpath
        .type           $__internal_0_$__cuda_sm3x_div_rn_noftz_f32_slowpath,@function
        .size           $__internal_0_$__cuda_sm3x_div_rn_noftz_f32_slowpath,(.L_x_35 - $__internal_0_$__cuda_sm3x_div_rn_noftz_f32_slowpath)
$__internal_0_$__cuda_sm3x_div_rn_noftz_f32_slowpath:
[----:B------:R-:W-:Y:S02]  /*2740*/  SHF.R.U32.HI R15, RZ, 0x17, R9 ;  /* 0x00000017ff0f7819 */ /* 0x000fe40000011609 */
[----:B------:R-:W-:Y:S02]  /*2750*/  SHF.R.U32.HI R11, RZ, 0x17, R8 ;  /* 0x00000017ff0b7819 */ /* 0x000fe40000011608 */
[----:B------:R-:W-:Y:S02]  /*2760*/  LOP3.LUT R15, R15, 0xff, RZ, 0xc0, !PT ;  /* 0x000000ff0f0f7812 */ /* 0x000fe400078ec0ff */
[----:B------:R-:W-:Y:S02]  /*2770*/  LOP3.LUT R18, R11, 0xff, RZ, 0xc0, !PT ;  /* 0x000000ff0b127812 */ /* 0x000fe400078ec0ff */
[----:B------:R-:W-:Y:S02]  /*2780*/  IADD3 R17, PT, PT, R15, -0x1, RZ ;  /* 0xffffffff0f117810 */ /* 0x000fe40007ffe0ff */
[----:B------:R-:W-:-:S02]  /*2790*/  IADD3 R16, PT, PT, R18, -0x1, RZ ;  /* 0xffffffff12107810 */ /* 0x000fc40007ffe0ff */
[----:B------:R-:W-:-:S04]  /*27a0*/  ISETP.GT.U32.AND P0, PT, R17, 0xfd, PT ;  /* 0x000000fd1100780c */ /* 0x000fc80003f04070 */
[----:B------:R-:W-:-:S13]  /*27b0*/  ISETP.GT.U32.OR P0, PT, R16, 0xfd, P0 ;  /* 0x000000fd1000780c */ /* 0x000fda0000704470 */
[----:B------:R-:W-:Y:S01]  /*27c0*/  @!P0 MOV R11, RZ ;  /* 0x000000ff000b8202 */ /* 0x000fe20000000f00 */
[----:B------:R-:W-:Y:S06]  /*27d0*/  @!P0 BRA `(.L_x_26) ;  /* 0x00000000005c8947 */ /* 0x000fec0003800000 */
[----:B------:R-:W-:Y:S02]  /*27e0*/  FSETP.GTU.FTZ.AND P0, PT, |R8|, +INF , PT ;  /* 0x7f8000000800780b */ /* 0x000fe40003f1c200 */
[----:B------:R-:W-:-:S04]  /*27f0*/  FSETP.GTU.FTZ.AND P1, PT, |R9|, +INF , PT ;  /* 0x7f8000000900780b */ /* 0x000fc80003f3c200 */
[----:B------:R-:W-:-:S13]  /*2800*/  PLOP3.LUT P0, PT, P0, P1, PT, 0xf8, 0x8f ;  /* 0x00000000008f781c */ /* 0x000fda0000703f70 */
[----:B------:R-:W-:Y:S05]  /*2810*/  @P0 BRA `(.L_x_27) ;  /* 0x0000000400440947 */ /* 0x000fea0003800000 */
[----:B------:R-:W-:-:S13]  /*2820*/  LOP3.LUT P0, RZ, R9, 0x7fffffff, R8, 0xc8, !PT ;  /* 0x7fffffff09ff7812 */ /* 0x000fda000780c808 */
[----:B------:R-:W-:Y:S05]  /*2830*/  @!P0 BRA `(.L_x_28) ;  /* 0x0000000400348947 */ /* 0x000fea0003800000 */
[C---:B------:R-:W-:Y:S02]  /*2840*/  FSETP.NEU.FTZ.AND P1, PT, |R8|.reuse, +INF , PT ;  /* 0x7f8000000800780b */ /* 0x040fe40003f3d200 */
[----:B------:R-:W-:Y:S02]  /*2850*/  FSETP.NEU.FTZ.AND P4, PT, |R9|, +INF , PT ;  /* 0x7f8000000900780b */ /* 0x000fe40003f9d200 */
[----:B------:R-:W-:-:S11]  /*2860*/  FSETP.NEU.FTZ.AND P0, PT, |R8|, +INF , PT ;  /* 0x7f8000000800780b */ /* 0x000fd60003f1d200 */
[----:B------:R-:W-:Y:S05]  /*2870*/  @!P4 BRA !P1, `(.L_x_28) ;  /* 0x000000040024c947 */ /* 0x000fea0004800000 */
[----:B------:R-:W-:-:S04]  /*2880*/  LOP3.LUT P1, RZ, R8, 0x7fffffff, RZ, 0xc0, !PT ;  /* 0x7fffffff08ff7812 */ /* 0x000fc8000782c0ff */
[----:B------:R-:W-:-:S13]  /*2890*/  PLOP3.LUT P1, PT, P4, P1, PT, 0x2f, 0xf2 ;  /* 0x0000000000f2781c */ /* 0x000fda0002722577 */
[----:B------:R-:W-:Y:S05]  /*28a0*/  @P1 BRA `(.L_x_29) ;  /* 0x0000000400101947 */ /* 0x000fea0003800000 */
[----:B------:R-:W-:-:S04]  /*28b0*/  LOP3.LUT P1, RZ, R9, 0x7fffffff, RZ, 0xc0, !PT ;  /* 0x7fffffff09ff7812 */ /* 0x000fc8000782c0ff */
[----:B------:R-:W-:-:S13]  /*28c0*/  PLOP3.LUT P0, PT, P0, P1, PT, 0x2f, 0xf2 ;  /* 0x0000000000f2781c */ /* 0x000fda0000702577 */
[----:B------:R-:W-:Y:S05]  /*28d0*/  @P0 BRA `(.L_x_30) ;  /* 0x0000000000f80947 */ /* 0x000fea0003800000 */
[----:B------:R-:W-:Y:S02]  /*28e0*/  ISETP.GE.AND P0, PT, R16, RZ, PT ;  /* 0x000000ff1000720c */ /* 0x000fe40003f06270 */
[----:B------:R-:W-:-:S11]  /*28f0*/  ISETP.GE.AND P1, PT, R17, RZ, PT ;  /* 0x000000ff1100720c */ /* 0x000fd60003f26270 */
[----:B------:R-:W-:Y:S01]  /*2900*/  @P0 MOV R11, RZ ;  /* 0x000000ff000b0202 */ /* 0x000fe20000000f00 */
[----:B------:R-:W-:Y:S01]  /*2910*/  @!P0 FFMA R8, R8, 1.84467440737095516160e+19, RZ ;  /* 0x5f80000008088823 */ /* 0x000fe200000000ff */
[----:B------:R-:W-:Y:S01]  /*2920*/  @!P0 MOV R11, 0xffffffc0 ;  /* 0xffffffc0000b8802 */ /* 0x000fe20000000f00 */
[----:B------:R-:W-:-:S03]  /*2930*/  @!P1 FFMA R9, R9, 1.84467440737095516160e+19, RZ ;  /* 0x5f80000009099823 */ /* 0x000fc600000000ff */
[----:B------:R-:W-:-:S07]  /*2940*/  @!P1 IADD3 R11, PT, PT, R11, 0x40, RZ ;  /* 0x000000400b0b9810 */ /* 0x000fce0007ffe0ff */
.L_x_26:
[----:B------:R-:W-:-:S04]  /*2950*/  LEA R16, R15, 0xc0800000, 0x17 ;  /* 0xc08000000f107811 */ /* 0x000fc800078eb8ff */
[----:B------:R-:W-:Y:S02]  /*2960*/  IADD3 R17, PT, PT, -R16, R9, RZ ;  /* 0x0000000910117210 */ /* 0x000fe40007ffe1ff */
[----:B------:R-:W-:Y:S02]  /*2970*/  IADD3 R16, PT, PT, R18, -0x7f, RZ ;  /* 0xffffff8112107810 */ /* 0x000fe40007ffe0ff */
[----:B------:R-:W0:Y:S01]  /*2980*/  MUFU.RCP R9, R17 ;  /* 0x0000001100097308 */ /* 0x000e220000001000 */
[----:B------:R-:W-:Y:S02]  /*2990*/  FADD.FTZ R19, -R17, -RZ ;  /* 0x800000ff11137221 */ /* 0x000fe40000010100 */
[C---:B------:R-:W-:Y:S01]  /*29a0*/  IMAD R8, R16.reuse, -0x800000, R8 ;  /* 0xff80000010087824 */ /* 0x040fe200078e0208 */
[----:B------:R-:W-:-:S04]  /*29b0*/  IADD3 R16, PT, PT, R16, 0x7f, -R15 ;  /* 0x0000007f10107810 */ /* 0x000fc80007ffe80f */
[----:B------:R-:W-:Y:S01]  /*29c0*/  IADD3 R16, PT, PT, R16, R11, RZ ;  /* 0x0000000b10107210 */ /* 0x000fe20007ffe0ff */
[----:B0-----:R-:W-:-:S04]  /*29d0*/  FFMA R18, R9, R19, 1 ;  /* 0x3f80000009127423 */ /* 0x001fc80000000013 */
[----:B------:R-:W-:-:S04]  /*29e0*/  FFMA R9, R9, R18, R9 ;  /* 0x0000001209097223 */ /* 0x000fc80000000009 */
[----:B------:R-:W-:-:S04]  /*29f0*/  FFMA R18, R8, R9, RZ ;  /* 0x0000000908127223 */ /* 0x000fc800000000ff */
[----:B------:R-:W-:-:S04]  /*2a00*/  FFMA R20, R19, R18, R8 ;  /* 0x0000001213147223 */ /* 0x000fc80000000008 */
[----:B------:R-:W-:-:S04]  /*2a10*/  FFMA R20, R9, R20, R18 ;  /* 0x0000001409147223 */ /* 0x000fc80000000012 */
[----:B------:R-:W-:-:S04]  /*2a20*/  FFMA R19, R19, R20, R8 ;  /* 0x0000001413137223 */ /* 0x000fc80000000008 */
[----:B------:R-:W-:-:S05]  /*2a30*/  FFMA R8, R9, R19, R20 ;  /* 0x0000001309087223 */ /* 0x000fca0000000014 */
[----:B------:R-:W-:-:S04]  /*2a40*/  SHF.R.U32.HI R15, RZ, 0x17, R8 ;  /* 0x00000017ff0f7819 */ /* 0x000fc80000011608 */
[----:B------:R-:W-:-:S04]  /*2a50*/  LOP3.LUT R15, R15, 0xff, RZ, 0xc0, !PT ;  /* 0x000000ff0f0f7812 */ /* 0x000fc800078ec0ff */
[----:B------:R-:W-:-:S04]  /*2a60*/  IADD3 R17, PT, PT, R15, R16, RZ ;  /* 0x000000100f117210 */ /* 0x000fc80007ffe0ff */
[----:B------:R-:W-:-:S04]  /*2a70*/  IADD3 R11, PT, PT, R17, -0x1, RZ ;  /* 0xffffffff110b7810 */ /* 0x000fc80007ffe0ff */
[----:B------:R-:W-:-:S13]  /*2a80*/  ISETP.GE.U32.AND P0, PT, R11, 0xfe, PT ;  /* 0x000000fe0b00780c */ /* 0x000fda0003f06070 */
[----:B------:R-:W-:Y:S05]  /*2a90*/  @!P0 BRA `(.L_x_31) ;  /* 0x0000000000808947 */ /* 0x000fea0003800000 */
[----:B------:R-:W-:-:S13]  /*2aa0*/  ISETP.GT.AND P0, PT, R17, 0xfe, PT ;  /* 0x000000fe1100780c */ /* 0x000fda0003f04270 */
[----:B------:R-:W-:Y:S05]  /*2ab0*/  @P0 BRA `(.L_x_32) ;  /* 0x00000000006c0947 */ /* 0x000fea0003800000 */
[----:B------:R-:W-:-:S13]  /*2ac0*/  ISETP.GE.AND P0, PT, R17, 0x1, PT ;  /* 0x000000011100780c */ /* 0x000fda0003f06270 */
[----:B------:R-:W-:Y:S05]  /*2ad0*/  @P0 BRA `(.L_x_33) ;  /* 0x0000000000980947 */ /* 0x000fea0003800000 */
[----:B------:R-:W-:Y:S02]  /*2ae0*/  ISETP.GE.AND P0, PT, R17, -0x18, PT ;  /* 0xffffffe81100780c */ /* 0x000fe40003f06270 */
[----:B------:R-:W-:-:S11]  /*2af0*/  LOP3.LUT R8, R8, 0x80000000, RZ, 0xc0, !PT ;  /* 0x8000000008087812 */ /* 0x000fd600078ec0ff */
[----:B------:R-:W-:Y:S05]  /*2b00*/  @!P0 BRA `(.L_x_33) ;  /* 0x00000000008c8947 */ /* 0x000fea0003800000 */
[-CC-:B------:R-:W-:Y:S01]  /*2b10*/  FFMA.RZ R11, R9, R19.reuse, R20.reuse ;  /* 0x00000013090b7223 */ /* 0x180fe2000000c014 */
[----:B------:R-:W-:Y:S01]  /*2b20*/  IADD3 R18, PT, PT, R17, 0x20, RZ ;  /* 0x0000002011127810 */ /* 0x000fe20007ffe0ff */
[-CC-:B------:R-:W-:Y:S01]  /*2b30*/  FFMA.RM R16, R9, R19.reuse, R20.reuse ;  /* 0x0000001309107223 */ /* 0x180fe20000004014 */
[----:B------:R-:W-:Y:S02]  /*2b40*/  ISETP.NE.AND P4, PT, R17, RZ, PT ;  /* 0x000000ff1100720c */ /* 0x000fe40003f85270 */
[----:B------:R-:W-:Y:S01]  /*2b50*/  LOP3.LUT R15, R11, 0x7fffff, RZ, 0xc0, !PT ;  /* 0x007fffff0b0f7812 */ /* 0x000fe200078ec0ff */
[----:B------:R-:W-:Y:S01]  /*2b60*/  FFMA.RP R11, R9, R19, R20 ;  /* 0x00000013090b7223 */ /* 0x000fe20000008014 */
[----:B------:R-:W-:Y:S02]  /*2b70*/  ISETP.NE.AND P1, PT, R17, RZ, PT ;  /* 0x000000ff1100720c */ /* 0x000fe40003f25270 */
[----:B------:R-:W-:Y:S02]  /*2b80*/  LOP3.LUT R15, R15, 0x800000, RZ, 0xfc, !PT ;  /* 0x008000000f0f7812 */ /* 0x000fe400078efcff */
[----:B------:R-:W-:-:S02]  /*2b90*/  IADD3 R9, PT, PT, -R17, RZ, RZ ;  /* 0x000000ff11097210 */ /* 0x000fc40007ffe1ff */
[----:B------:R-:W-:Y:S02]  /*2ba0*/  SHF.L.U32 R18, R15, R18, RZ ;  /* 0x000000120f127219 */ /* 0x000fe400000006ff */
[----:B------:R-:W-:Y:S02]  /*2bb0*/  FSETP.NEU.FTZ.AND P0, PT, R11, R16, PT ;  /* 0x000000100b00720b */ /* 0x000fe40003f1d000 */
[----:B------:R-:W-:Y:S02]  /*2bc0*/  SEL R16, R9, RZ, P4 ;  /* 0x000000ff09107207 */ /* 0x000fe40002000000 */
[----:B------:R-:W-:Y:S02]  /*2bd0*/  ISETP.NE.AND P1, PT, R18, RZ, P1 ;  /* 0x000000ff1200720c */ /* 0x000fe40000f25270 */
[----:B------:R-:W-:Y:S02]  /*2be0*/  SHF.R.U32.HI R16, RZ, R16, R15 ;  /* 0x00000010ff107219 */ /* 0x000fe4000001160f */
[----:B------:R-:W-:-:S02]  /*2bf0*/  PLOP3.LUT P0, PT, P0, P1, PT, 0xf8, 0x8f ;  /* 0x00000000008f781c */ /* 0x000fc40000703f70 */
[----:B------:R-:W-:Y:S02]  /*2c00*/  SHF.R.U32.HI R18, RZ, 0x1, R16 ;  /* 0x00000001ff127819 */ /* 0x000fe40000011610 */
[----:B------:R-:W-:-:S04]  /*2c10*/  SEL R9, RZ, 0x1, !P0 ;  /* 0x00000001ff097807 */ /* 0x000fc80004000000 */
[----:B------:R-:W-:-:S04]  /*2c20*/  LOP3.LUT R9, R9, 0x1, R18, 0xf8, !PT ;  /* 0x0000000109097812 */ /* 0x000fc800078ef812 */
[----:B------:R-:W-:-:S04]  /*2c30*/  LOP3.LUT R9, R9, R16, RZ, 0xc0, !PT ;  /* 0x0000001009097212 */ /* 0x000fc800078ec0ff */
[----:B------:R-:W-:-:S04]  /*2c40*/  IADD3 R9, PT, PT, R18, R9, RZ ;  /* 0x0000000912097210 */ /* 0x000fc80007ffe0ff */
[----:B------:R-:W-:Y:S01]  /*2c50*/  LOP3.LUT R8, R9, R8, RZ, 0xfc, !PT ;  /* 0x0000000809087212 */ /* 0x000fe200078efcff */
[----:B------:R-:W-:Y:S06]  /*2c60*/  BRA `(.L_x_33) ;  /* 0x0000000000347947 */ /* 0x000fec0003800000 */
.L_x_32:
[----:B------:R-:W-:-:S04]  /*2c70*/  LOP3.LUT R8, R8, 0x80000000, RZ, 0xc0, !PT ;  /* 0x8000000008087812 */ /* 0x000fc800078ec0ff */
[----:B------:R-:W-:Y:S01]  /*2c80*/  LOP3.LUT R8, R8, 0x7f800000, RZ, 0xfc, !PT ;  /* 0x7f80000008087812 */ /* 0x000fe200078efcff */
[----:B------:R-:W-:Y:S06]  /*2c90*/  BRA `(.L_x_33) ;  /* 0x0000000000287947 */ /* 0x000fec0003800000 */
.L_x_31:
[----:B------:R-:W-:Y:S01]  /*2ca0*/  LEA R8, R16, R8, 0x17 ;  /* 0x0000000810087211 */ /* 0x000fe200078eb8ff */
[----:B------:R-:W-:Y:S06]  /*2cb0*/  BRA `(.L_x_33) ;  /* 0x0000000000207947 */ /* 0x000fec0003800000 */
.L_x_30:
[----:B------:R-:W-:-:S04]  /*2cc0*/  LOP3.LUT R8, R9, 0x80000000, R8, 0x48, !PT ;  /* 0x8000000009087812 */ /* 0x000fc800078e4808 */
[----:B------:R-:W-:Y:S01]  /*2cd0*/  LOP3.LUT R8, R8, 0x7f800000, RZ, 0xfc, !PT ;  /* 0x7f80000008087812 */ /* 0x000fe200078efcff */
[----:B------:R-:W-:Y:S06]  /*2ce0*/  BRA `(.L_x_33) ;  /* 0x0000000000147947 */ /* 0x000fec0003800000 */
.L_x_29:
[----:B------:R-:W-:Y:S01]  /*2cf0*/  LOP3.LUT R8, R9, 0x80000000, R8, 0x48, !PT ;  /* 0x8000000009087812 */ /* 0x000fe200078e4808 */
[----:B------:R-:W-:Y:S06]  /*2d00*/  BRA `(.L_x_33) ;  /* 0x00000000000c7947 */ /* 0x000fec0003800000 */
.L_x_28:
[----:B------:R-:W0:Y:S01]  /*2d10*/  MUFU.RSQ R8, -QNAN ;  /* 0xffc0000000087908 */ /* 0x000e220000001400 */
[----:B------:R-:W-:Y:S05]  /*2d20*/  BRA `(.L_x_33) ;  /* 0x0000000000047947 */ /* 0x000fea0003800000 */
.L_x_27:
[----:B------:R-:W-:-:S07]  /*2d30*/  FADD.FTZ R8, R8, R9 ;  /* 0x0000000908087221 */ /* 0x000fce0000010000 */
.L_x_33:
[----:B------:R-:W-:-:S04]  /*2d40*/  HFMA2 R11, -RZ, RZ, 0, 0 ;  /* 0x00000000ff0b7431 */ /* 0x000fc800000001ff */
[----:B0-----:R-:W-:Y:S05]  /*2d50*/  RET.REL.NODEC R10 `(_Z15LayerNormKernelI6__halffEvPKT_PKT0_S6_S4_PS1_ii) ;  /* 0xffffffd00aa87950 */ /* 0x001fea0003c3ffff */
.L_x_34:
[----:B------:R-:W-:-:S00]  /*2d60*/  BRA `(.L_x_34) ;  /* 0xfffffffc00fc7947 */ /* 0x000fc0000383ffff */
[----:B------:R-:W-:-:S00]  /*2d70*/  NOP ;  /* 0x0000000000007918 */ /* 0x000fc00000000000 */
        /* <DEDUP_REMOVED lines=8> */
.L_x_35:


//--------------------- .nv.shared._Z15LayerNormKernelI6__halffEvPKT_PKT0_S6_S4_PS1_ii --------------------------
	.section	.nv.shared._Z15LayerNormKernelI6__halffEvPKT_PKT0_S6_S4_PS1_ii,"aw",@nobits
	.sectionflags	@""
	.align	4
.nv.shared._Z15LayerNormKernelI6__halffEvPKT_PKT0_S6_S4_PS1_ii:
	.zero		1068


//--------------------- .nv.shared.reserved.0     --------------------------
	.section	.nv.shared.reserved.0,"aw",@nobits
	.weak		__nv_reservedSMEM_offset_0_alias
	.size		__nv_reservedSMEM_offset_0_alias, 0, 64
	.other		__nv_reservedSMEM_offset_0_alias,@"STO_CUDA_RESERVED_SHARED STV_DEFAULT"
__nv_reservedSMEM_offset_0_alias:
	.zero		0
	.zero		64


//--------------------- .nv.global                --------------------------
	.section	.nv.global,"aw",@nobits
.nv.global:
	.type		_ZN30_INTERNAL_338f1502_4_k_cu_main4cuda3std3__48in_placeE,@object
	.size		_ZN30_INTERNAL_338f1502_4_k_cu_main4cuda3std3__48in_placeE,(_ZN30_INTERNAL_338f1502_4_k_cu_main4cuda3std6ranges3__45__cpo8distanceE - _ZN30_INTERNAL_338f1502_4_k_cu_main4cuda3std3__48in_placeE)
_ZN30_INTERNAL_338f1502_4_k_cu_main4cuda3std3__48in_placeE:
	.zero		1
	.type		_ZN30_INTERNAL_338f1502_4_k_cu_main4cuda3std6ranges3__45__cpo8distanceE,@object
	.size		_ZN30_INTERNAL_338f1502_4_k_cu_main4cuda3std6ranges3__45__cpo8distanceE,(_ZN30_INTERNAL_338f1502_4_k_cu_main4cuda3std3__45__cpo6cbeginE - _ZN30_INTERNAL_338f1502_4_k_cu_main4cuda3std6ranges3__45__cpo8distanceE)
_ZN30_INTERNAL_338f1502_4_k_cu_main4cuda3std6ranges3__45__cpo8distanceE:
	.zero		1
	.type		_ZN30_INTERNAL_338f1502_4_k_cu_main4cuda3std3__45__cpo6cbeginE,@object
	.size		_ZN30_INTERNAL_338f1502_4_k_cu_main4cuda3std3__45__cpo6cbeginE,(_ZN30_INTERNAL_338f1502_4_k_cu_main4cuda3std6ranges3__45__cpo7advanceE - _ZN30_INTERNAL_338f1502_4_k_cu_main4cuda3std3__45__cpo6cbeginE)
_ZN30_INTERNAL_338f1502_4_k_cu_main4cuda3std3__45__cpo6cbeginE:
	.zero		1
	.type		_ZN30_INTERNAL_338f1502_4_k_cu_main4cuda3std6ranges3__45__cpo7advanceE,@object
	.size		_ZN30_INTERNAL_338f1502_4_k_cu_main4cuda3std6ranges3__45__cpo7advanceE,(_ZN30_INTERNAL_338f1502_4_k_cu_main4cuda3std3__45__cpo7crbeginE - _ZN30_INTERNAL_338f1502_4_k_cu_main4cuda3std6ranges3__45__cpo7advanceE)
_ZN30_INTERNAL_338f1502_4_k_cu_main4cuda3std6ranges3__45__cpo7advanceE:
	.zero		1
	.type		_ZN30_INTERNAL_338f1502_4_k_cu_main4cuda3std3__45__cpo7crbeginE,@object
	.size		_ZN30_INTERNAL_338f1502_4_k_cu_main4cuda3std3__45__cpo7crbeginE,(_ZN30_INTERNAL_338f1502_4_k_cu_main4cuda3std6ranges3__45__cpo4dataE - _ZN30_INTERNAL_338f1502_4_k_cu_main4cuda3std3__45__cpo7crbeginE)
_ZN30_INTERNAL_338f1502_4_k_cu_main4cuda3std3__45__cpo7crbeginE:
	.zero		1
	.type		_ZN30_INTERNAL_338f1502_4_k_cu_main4cuda3std6ranges3__45__cpo4dataE,@object
	.size		_ZN30_INTERNAL_338f1502_4_k_cu_main4cuda3std6ranges3__45__cpo4dataE,(_ZN30_INTERNAL_338f1502_4_k_cu_main4cuda3std6ranges3__45__cpo5beginE - _ZN30_INTERNAL_338f1502_4_k_cu_main4cuda3std6ranges3__45__cpo4dataE)
_ZN30_INTERNAL_338f1502_4_k_cu_main4cuda3std6ranges3__45__cpo4dataE:
	.zero		1
	.type		_ZN30_INTERNAL_338f1502_4_k_cu_main4cuda3std6ranges3__45__cpo5beginE,@object
	.size		_ZN30_INTERNAL_338f1502_4_k_cu_main4cuda3std6ranges3__45__cpo5beginE,(_ZN30_INTERNAL_338f1502_4_k_cu_main4cuda3std3__432_GLOBAL__N__338f1502_4_k_cu_main6ignoreE - _ZN30_INTERNAL_338f1502_4_k_cu_main4cuda3std6ranges3__45__cpo5beginE)
_ZN30_INTERNAL_338f1502_4_k_cu_main4cuda3std6ranges3__45__cpo5beginE:
	.zero		1
	.type		_ZN30_INTERNAL_338f1502_4_k_cu_main4cuda3std3__432_GLOBAL__N__338f1502_4_k_cu_main6ignoreE,@object
	.size		_ZN30_INTERNAL_338f1502_4_k_cu_main4cuda3std3__432_GLOBAL__N__338f1502_4_k_cu_main6ignoreE,(_ZN30_INTERNAL_338f1502_4_k_cu_main4cuda3std6ranges3__45__cpo4sizeE - _ZN30_INTERNAL_338f1502_4_k_cu_main4cuda3std3__432_GLOBAL__N__338f1502_4_k_cu_main6ignoreE)
_ZN30_INTERNAL_338f1502_4_k_cu_main4cuda3std3__432_GLOBAL__N__338f1502_4_k_cu_main6ignoreE:
	.zero		1
	.type		_ZN30_INTERNAL_338f1502_4_k_cu_main4cuda3std6ranges3__45__cpo4sizeE,@object
	.size		_ZN30_INTERNAL_338f1502_4_k_cu_main4cuda3std6ranges3__45__cpo4sizeE,(_ZN30_INTERNAL_338f1502_4_k_cu_main4cuda3std3__45__cpo5beginE - _ZN30_INTERNAL_338f1502_4_k_cu_main4cuda3std6ranges3__45__cpo4sizeE)
_ZN30_INTERNAL_338f1502_4_k_cu_main4cuda3std6ranges3__45__cpo4sizeE:
	.zero		1
	.type		_ZN30_INTERNAL_338f1502_4_k_cu_main4cuda3std3__45__cpo5beginE,@object
	.size		_ZN30_INTERNAL_338f1502_4_k_cu_main4cuda3std3__45__cpo5beginE,(_ZN30_INTERNAL_338f1502_4_k_cu_main4cuda3std6ranges3__45__cpo6cbeginE - _ZN30_INTERNAL_338f1502_4_k_cu_main4cuda3std3__45__cpo5beginE)
_ZN30_INTERNAL_338f1502_4_k_cu_main4cuda3std3__45__cpo5beginE:
	.zero		1
	.type		_ZN30_INTERNAL_338f1502_4_k_cu_main4cuda3std6ranges3__45__cpo6cbeginE,@object
	.size		_ZN30_INTERNAL_338f1502_4_k_cu_main4cuda3std6ranges3__45__cpo6cbeginE,(_ZN30_INTERNAL_338f1502_4_k_cu_main4cuda3std3__45__cpo6rbeginE - _ZN30_INTERNAL_338f1502_4_k_cu_main4cuda3std6ranges3__45__cpo6cbeginE)
_ZN30_INTERNAL_338f1502_4_k_cu_main4cuda3std6ranges3__45__cpo6cbeginE:
	.zero		1
	.type		_ZN30_INTERNAL_338f1502_4_k_cu_main4cuda3std3__45__cpo6rbeginE,@object
	.size		_ZN30_INTERNAL_338f1502_4_k_cu_main4cuda3std3__45__cpo6rbeginE,(_ZN30_INTERNAL_338f1502_4_k_cu_main4cuda3std6ranges3__45__cpo4nextE - _ZN30_INTERNAL_338f1502_4_k_cu_main4cuda3std3__45__cpo6rbeginE)
_ZN30_INTERNAL_338f1502_4_k_cu_main4cuda3std3__45__cpo6rbeginE:
	.zero		1
	.type		_ZN30_INTERNAL_338f1502_4_k_cu_main4cuda3std6ranges3__45__cpo4nextE,@object
	.size		_ZN30_INTERNAL_338f1502_4_k_cu_main4cuda3std6ranges3__45__cpo4nextE,(_ZN30_INTERNAL_338f1502_4_k_cu_main4cuda3std6ranges3__45__cpo4swapE - _ZN30_INTERNAL_338f1502_4_k_cu_main4cuda3std6ranges3__45__cpo4nextE)
_ZN30_INTERNAL_338f1502_4_k_cu_main4cuda3std6ranges3__45__cpo4nextE:
	.zero		1
	.type		_ZN30_INTERNAL_338f1502_4_k_cu_main4cuda3std6ranges3__45__cpo4swapE,@object
	.size		_ZN30_INTERNAL_338f1502_4_k_cu_main4cuda3std6ranges3__45__cpo4swapE,(_ZN30_INTERNAL_338f1502_4_k_cu_main4cuda3std3__420unreachable_sentinelE - _ZN30_INTERNAL_338f1502_4_k_cu_main4cuda3std6ranges3__45__cpo4swapE)
_ZN30_INTERNAL_338f1502_4_k_cu_main4cuda3std6ranges3__45__cpo4swapE:
	.zero		1
	.type		_ZN30_INTERNAL_338f1502_4_k_cu_main4cuda3std3__420unreachable_sentinelE,@object
	.size		_ZN30_INTERNAL_338f1502_4_k_cu_main4cuda3std3__420unreachable_sentinelE,(_ZN30_INTERNAL_338f1502_4_k_cu_main6thrust24THRUST_300001_SM_1000_NS6system6detail10sequential3seqE - _ZN30_INTERNAL_338f1502_4_k_cu_main4cuda3std3__420unreachable_sentinelE)
_ZN30_INTERNAL_338f1502_4_k_cu_main4cuda3std3__420unreachable_sentinelE:
	.zero		1
	.type		_ZN30_INTERNAL_338f1502_4_k_cu_main6thrust24THRUST_300001_SM_1000_NS6system6detail10sequential3seqE,@object
	.size		_ZN30_INTERNAL_338f1502_4_k_cu_main6thrust24THRUST_300001_SM_1000_NS6system6detail10sequential3seqE,(_ZN30_INTERNAL_338f1502_4_k_cu_main4cuda3std3__45__cpo4cendE - _ZN30_INTERNAL_338f1502_4_k_cu_main6thrust24THRUST_300001_SM_1000_NS6system6detail10sequential3seqE)
_ZN30_INTERNAL_338f1502_4_k_cu_main6thrust24THRUST_300001_SM_1000_NS6system6detail10sequential3seqE:
	.zero		1
	.type		_ZN30_INTERNAL_338f1502_4_k_cu_main4cuda3std3__45__cpo4cendE,@object
	.size		_ZN30_INTERNAL_338f1502_4_k_cu_main4cuda3std3__45__cpo4cendE,(_ZN30_INTERNAL_338f1502_4_k_cu_main4cuda3std6ranges3__45__cpo9iter_swapE - _ZN30_INTERNAL_338f1502_4_k_cu_main4cuda3std3__45__cpo4cendE)
_ZN30_INTERNAL_338f1502_4_k_cu_main4cuda3std3__45__cpo4cendE:
	.zero		1
	.type		_ZN30_INTERNAL_338f1502_4_k_cu_main4cuda3std6ranges3__45__cpo9iter_swapE,@object
	.size		_ZN30_INTERNAL_338f1502_4_k_cu_main4cuda3std6ranges3__45__cpo9iter_swapE,(_ZN30_INTERNAL_338f1502_4_k_cu_main4cuda3std3__45__cpo5crendE - _ZN30_INTERNAL_338f1502_4_k_cu_main4cuda3std6ranges3__45__cpo9iter_swapE)
_ZN30_INTERNAL_338f1502_4_k_cu_main4cuda3std6ranges3__45__cpo9iter_swapE:
	.zero		1
	.type		_ZN30_INTERNAL_338f1502_4_k_cu_main4cuda3std3__45__cpo5crendE,@object
	.size		_ZN30_INTERNAL_338f1502_4_k_cu_main4cuda3std3__45__cpo5crendE,(_ZN30_INTERNAL_338f1502_4_k_cu_main4cuda3std6ranges3__45__cpo5cdataE - _ZN30_INTERNAL_338f1502_4_k_cu_main4cuda3std3__45__cpo5crendE)
_ZN30_INTERNAL_338f1502_4_k_cu_main4cuda3std3__45__cpo5crendE:
	.zero		1
	.type		_ZN30_INTERNAL_338f1502_4_k_cu_main4cuda3std6ranges3__45__cpo5cdataE,@object
	.size		_ZN30_INTERNAL_338f1502_4_k_cu_main4cuda3std6ranges3__45__cpo5cdataE,(_ZN30_INTERNAL_338f1502_4_k_cu_main4cuda3std6ranges3__45__cpo3endE - _ZN30_INTERNAL_338f1502_4_k_cu_main4cuda3std6ranges3__45__cpo5cdataE)
_ZN30_INTERNAL_338f1502_4_k_cu_main4cuda3std6ranges3__45__cpo5cdataE:
	.zero		1
	.type		_ZN30_INTERNAL_338f1502_4_k_cu_main4cuda3std6ranges3__45__cpo3endE,@object
	.size		_ZN30_INTERNAL_338f1502_4_k_cu_main4cuda3std6ranges3__45__cpo3endE,(_ZN30_INTERNAL_338f1502_4_k_cu_main4cuda3std3__419piecewise_constructE - _ZN30_INTERNAL_338f1502_4_k_cu_main4cuda3std6ranges3__45__cpo3endE)
_ZN30_INTERNAL_338f1502_4_k_cu_main4cuda3std6ranges3__45__cpo3endE:
	.zero		1
	.type		_ZN30_INTERNAL_338f1502_4_k_cu_main4cuda3std3__419piecewise_constructE,@object
	.size		_ZN30_INTERNAL_338f1502_4_k_cu_main4cuda3std3__419piecewise_constructE,(_ZN30_INTERNAL_338f1502_4_k_cu_main4cuda3std6ranges3__45__cpo5ssizeE - _ZN30_INTERNAL_338f1502_4_k_cu_main4cuda3std3__419piecewise_constructE)
_ZN30_INTERNAL_338f1502_4_k_cu_main4cuda3std3__419piecewise_constructE:
	.zero		1
	.type		_ZN30_INTERNAL_338f1502_4_k_cu_main4cuda3std6ranges3__45__cpo5ssizeE,@object
	.size		_ZN30_INTERNAL_338f1502_4_k_cu_main4cuda3std6ranges3__45__cpo5ssizeE,(_ZN30_INTERNAL_338f1502_4_k_cu_main4cuda3std3__45__cpo3endE - _ZN30_INTERNAL_338f1502_4_k_cu_main4cuda3std6ranges3__45__cpo5ssizeE)
_ZN30_INTERNAL_338f1502_4_k_cu_main4cuda3std6ranges3__45__cpo5ssizeE:
	.zero		1
	.type		_ZN30_INTERNAL_338f1502_4_k_cu_main4cuda3std3__45__cpo3endE,@object
	.size		_ZN30_INTERNAL_338f1502_4_k_cu_main4cuda3std3__45__cpo3endE,(_ZN30_INTERNAL_338f1502_4_k_cu_main4cuda3std6ranges3__45__cpo4cendE - _ZN30_INTERNAL_338f1502_4_k_cu_main4cuda3std3__45__cpo3endE)
_ZN30_INTERNAL_338f1502_4_k_cu_main4cuda3std3__45__cpo3endE:
	.zero		1
	.type		_ZN30_INTERNAL_338f1502_4_k_cu_main4cuda3std6ranges3__45__cpo4cendE,@object
	.size		_ZN30_INTERNAL_338f1502_4_k_cu_main4cuda3std6ranges3__45__cpo4cendE,(_ZN30_INTERNAL_338f1502_4_k_cu_main4cuda3std3__45__cpo4rendE - _ZN30_INTERNAL_338f1502_4_k_cu_main4cuda3std6ranges3__45__cpo4cendE)
_ZN30_INTERNAL_338f1502_4_k_cu_main4cuda3std6ranges3__45__cpo4cendE:
	.zero		1
	.type		_ZN30_INTERNAL_338f1502_4_k_cu_main4cuda3std3__45__cpo4rendE,@object
	.size		_ZN30_INTERNAL_338f1502_4_k_cu_main4cuda3std3__45__cpo4rendE,(_ZN30_INTERNAL_338f1502_4_k_cu_main4cuda3std6ranges3__45__cpo4prevE - _ZN30_INTERNAL_338f1502_4_k_cu_main4cuda3std3__45__cpo4rendE)
_ZN30_INTERNAL_338f1502_4_k_cu_main4cuda3std3__45__cpo4rendE:
	.zero		1
	.type		_ZN30_INTERNAL_338f1502_4_k_cu_main4cuda3std6ranges3__45__cpo4prevE,@object
	.size		_ZN30_INTERNAL_338f1502_4_k_cu_main4cuda3std6ranges3__45__cpo4prevE,(_ZN30_INTERNAL_338f1502_4_k_cu_main4cuda3std6ranges3__45__cpo9iter_moveE - _ZN30_INTERNAL_338f1502_4_k_cu_main4cuda3std6ranges3__45__cpo4prevE)
_ZN30_INTERNAL_338f1502_4_k_cu_main4cuda3std6ranges3__45__cpo4prevE:
	.zero		1
	.type		_ZN30_INTERNAL_338f1502_4_k_cu_main4cuda3std6ranges3__45__cpo9iter_moveE,@object
	.size		_ZN30_INTERNAL_338f1502_4_k_cu_main4cuda3std6ranges3__45__cpo9iter_moveE,(.L_13 - _ZN30_INTERNAL_338f1502_4_k_cu_main4cuda3std6ranges3__45__cpo9iter_moveE)
_ZN30_INTERNAL_338f1502_4_k_cu_main4cuda3std6ranges3__45__cpo9iter_moveE:
	.zero		1
.L_13:


//--------------------- .nv.constant0._Z15LayerNormKernelI6__halffEvPKT_PKT0_S6_S4_PS1_ii --------------------------
	.section	.nv.constant0._Z15LayerNormKernelI6__halffEvPKT_PKT0_S6_S4_PS1_ii,"a",@progbits
	.sectionflags	@""
	.align	4
.nv.constant0._Z15LayerNormKernelI6__halffEvPKT_PKT0_S6_S4_PS1_ii:
	.zero		944


//--------------------- SYMBOLS --------------------------

	.type		.nv.reservedSmem.offset0,@object
	.size		.nv.reservedSmem.offset0,0x4
	.type		.nv.reservedSmem.cap,@object
	.size		.nv.reservedSmem.cap,0x4
